//
// Generated by NVIDIA NVVM Compiler
//
// Compiler Build ID: CL-36424714
// Cuda compilation tools, release 13.0, V13.0.88
// Based on NVVM 20.0.0
//

.version 9.0
.target sm_100
.address_size 64

	// .globl	_Z15MatrixMulKernelPfS_S_iii
.extern .shared .align 16 .b8 sharedMem[];

.visible .entry _Z15MatrixMulKernelPfS_S_iii(
	.param .u64 .ptr .align 1 _Z15MatrixMulKernelPfS_S_iii_param_0,
	.param .u64 .ptr .align 1 _Z15MatrixMulKernelPfS_S_iii_param_1,
	.param .u64 .ptr .align 1 _Z15MatrixMulKernelPfS_S_iii_param_2,
	.param .u32 _Z15MatrixMulKernelPfS_S_iii_param_3,
	.param .u32 _Z15MatrixMulKernelPfS_S_iii_param_4,
	.param .u32 _Z15MatrixMulKernelPfS_S_iii_param_5
)
{
	.reg .pred 	%p<13>;
	.reg .b32 	%r<41>;
	.reg .b32 	%f<68>;
	.reg .b64 	%rd<53>;

	ld.param.u64 	%rd7, [_Z15MatrixMulKernelPfS_S_iii_param_0];
	ld.param.u64 	%rd8, [_Z15MatrixMulKernelPfS_S_iii_param_1];
	ld.param.u64 	%rd6, [_Z15MatrixMulKernelPfS_S_iii_param_2];
	ld.param.u32 	%r20, [_Z15MatrixMulKernelPfS_S_iii_param_3];
	ld.param.u32 	%r18, [_Z15MatrixMulKernelPfS_S_iii_param_4];
	ld.param.u32 	%r19, [_Z15MatrixMulKernelPfS_S_iii_param_5];
	cvta.to.global.u64 	%rd1, %rd8;
	cvta.to.global.u64 	%rd2, %rd7;
	mov.u32 	%r21, %ctaid.x;
	mov.u32 	%r22, %ntid.x;
	mov.u32 	%r23, %tid.x;
	mad.lo.s32 	%r1, %r21, %r22, %r23;
	mov.u32 	%r24, %ctaid.y;
	mov.u32 	%r25, %ntid.y;
	mov.u32 	%r26, %tid.y;
	mad.lo.s32 	%r2, %r24, %r25, %r26;
	setp.ge.s32 	%p1, %r2, %r20;
	setp.ge.s32 	%p2, %r1, %r19;
	or.pred  	%p3, %p1, %p2;
	@%p3 bra 	$L__BB0_14;
	setp.lt.s32 	%p4, %r18, 1;
	mov.f32 	%f67, 0f00000000;
	@%p4 bra 	$L__BB0_13;
	mul.lo.s32 	%r3, %r18, %r2;
	and.b32  	%r4, %r18, 7;
	setp.lt.u32 	%p5, %r18, 8;
	mov.f32 	%f67, 0f00000000;
	mov.b32 	%r39, 0;
	@%p5 bra 	$L__BB0_5;
	and.b32  	%r39, %r18, 2147483640;
	neg.s32 	%r37, %r39;
	shl.b32 	%r7, %r19, 3;
	mul.wide.u32 	%rd9, %r3, 4;
	add.s64 	%rd10, %rd9, %rd2;
	add.s64 	%rd52, %rd10, 16;
	mov.f32 	%f67, 0f00000000;
	mul.wide.s32 	%rd13, %r19, 4;
	mov.u32 	%r36, %r1;
$L__BB0_4:
	.pragma "nounroll";
	ld.global.f32 	%f17, [%rd52+-16];
	mul.wide.s32 	%rd11, %r36, 4;
	add.s64 	%rd12, %rd1, %rd11;
	ld.global.f32 	%f18, [%rd12];
	fma.rn.f32 	%f19, %f17, %f18, %f67;
	ld.global.f32 	%f20, [%rd52+-12];
	add.s64 	%rd14, %rd12, %rd13;
	ld.global.f32 	%f21, [%rd14];
	fma.rn.f32 	%f22, %f20, %f21, %f19;
	ld.global.f32 	%f23, [%rd52+-8];
	add.s64 	%rd15, %rd14, %rd13;
	ld.global.f32 	%f24, [%rd15];
	fma.rn.f32 	%f25, %f23, %f24, %f22;
	ld.global.f32 	%f26, [%rd52+-4];
	add.s64 	%rd16, %rd15, %rd13;
	ld.global.f32 	%f27, [%rd16];
	fma.rn.f32 	%f28, %f26, %f27, %f25;
	ld.global.f32 	%f29, [%rd52];
	add.s64 	%rd17, %rd16, %rd13;
	ld.global.f32 	%f30, [%rd17];
	fma.rn.f32 	%f31, %f29, %f30, %f28;
	ld.global.f32 	%f32, [%rd52+4];
	add.s64 	%rd18, %rd17, %rd13;
	ld.global.f32 	%f33, [%rd18];
	fma.rn.f32 	%f34, %f32, %f33, %f31;
	ld.global.f32 	%f35, [%rd52+8];
	add.s64 	%rd19, %rd18, %rd13;
	ld.global.f32 	%f36, [%rd19];
	fma.rn.f32 	%f37, %f35, %f36, %f34;
	ld.global.f32 	%f38, [%rd52+12];
	add.s64 	%rd20, %rd19, %rd13;
	ld.global.f32 	%f39, [%rd20];
	fma.rn.f32 	%f67, %f38, %f39, %f37;
	add.s32 	%r37, %r37, 8;
	add.s32 	%r36, %r36, %r7;
	add.s64 	%rd52, %rd52, 32;
	setp.ne.s32 	%p6, %r37, 0;
	@%p6 bra 	$L__BB0_4;
$L__BB0_5:
	setp.eq.s32 	%p7, %r4, 0;
	@%p7 bra 	$L__BB0_13;
	and.b32  	%r13, %r18, 3;
	setp.lt.u32 	%p8, %r4, 4;
	@%p8 bra 	$L__BB0_8;
	add.s32 	%r28, %r39, %r3;
	mul.wide.u32 	%rd21, %r28, 4;
	add.s64 	%rd22, %rd2, %rd21;
	ld.global.f32 	%f41, [%rd22];
	mad.lo.s32 	%r29, %r39, %r19, %r1;
	mul.wide.s32 	%rd23, %r29, 4;
	add.s64 	%rd24, %rd1, %rd23;
	ld.global.f32 	%f42, [%rd24];
	fma.rn.f32 	%f43, %f41, %f42, %f67;
	cvt.u64.u32 	%rd25, %r3;
	cvt.u64.u32 	%rd26, %r39;
	add.s64 	%rd27, %rd26, %rd25;
	shl.b64 	%rd28, %rd27, 2;
	add.s64 	%rd29, %rd2, %rd28;
	ld.global.f32 	%f44, [%rd29+4];
	mul.wide.s32 	%rd30, %r19, 4;
	add.s64 	%rd31, %rd24, %rd30;
	ld.global.f32 	%f45, [%rd31];
	fma.rn.f32 	%f46, %f44, %f45, %f43;
	ld.global.f32 	%f47, [%rd29+8];
	add.s64 	%rd32, %rd31, %rd30;
	ld.global.f32 	%f48, [%rd32];
	fma.rn.f32 	%f49, %f47, %f48, %f46;
	ld.global.f32 	%f50, [%rd29+12];
	add.s64 	%rd33, %rd32, %rd30;
	ld.global.f32 	%f51, [%rd33];
	fma.rn.f32 	%f67, %f50, %f51, %f49;
	add.s32 	%r39, %r39, 4;
$L__BB0_8:
	setp.eq.s32 	%p9, %r13, 0;
	@%p9 bra 	$L__BB0_13;
	setp.eq.s32 	%p10, %r13, 1;
	@%p10 bra 	$L__BB0_11;
	add.s32 	%r30, %r39, %r3;
	mul.wide.u32 	%rd34, %r30, 4;
	add.s64 	%rd35, %rd2, %rd34;
	ld.global.f32 	%f53, [%rd35];
	mad.lo.s32 	%r31, %r39, %r19, %r1;
	mul.wide.s32 	%rd36, %r31, 4;
	add.s64 	%rd37, %rd1, %rd36;
	ld.global.f32 	%f54, [%rd37];
	fma.rn.f32 	%f55, %f53, %f54, %f67;
	cvt.u64.u32 	%rd38, %r3;
	cvt.u64.u32 	%rd39, %r39;
	add.s64 	%rd40, %rd39, %rd38;
	shl.b64 	%rd41, %rd40, 2;
	add.s64 	%rd42, %rd2, %rd41;
	ld.global.f32 	%f56, [%rd42+4];
	mul.wide.s32 	%rd43, %r19, 4;
	add.s64 	%rd44, %rd37, %rd43;
	ld.global.f32 	%f57, [%rd44];
	fma.rn.f32 	%f67, %f56, %f57, %f55;
	add.s32 	%r39, %r39, 2;
$L__BB0_11:
	and.b32  	%r32, %r18, 1;
	setp.eq.b32 	%p11, %r32, 1;
	not.pred 	%p12, %p11;
	@%p12 bra 	$L__BB0_13;
	add.s32 	%r33, %r39, %r3;
	mul.wide.u32 	%rd45, %r33, 4;
	add.s64 	%rd46, %rd2, %rd45;
	ld.global.f32 	%f58, [%rd46];
	mad.lo.s32 	%r34, %r39, %r19, %r1;
	mul.wide.s32 	%rd47, %r34, 4;
	add.s64 	%rd48, %rd1, %rd47;
	ld.global.f32 	%f59, [%rd48];
	fma.rn.f32 	%f67, %f58, %f59, %f67;
$L__BB0_13:
	mad.lo.s32 	%r35, %r19, %r2, %r1;
	cvta.to.global.u64 	%rd49, %rd6;
	mul.wide.s32 	%rd50, %r35, 4;
	add.s64 	%rd51, %rd49, %rd50;
	st.global.f32 	[%rd51], %f67;
$L__BB0_14:
	ret;

}
	// .globl	_Z20TiledMatrixMulKernelPfS_S_iiii
.visible .entry _Z20TiledMatrixMulKernelPfS_S_iiii(
	.param .u64 .ptr .align 1 _Z20TiledMatrixMulKernelPfS_S_iiii_param_0,
	.param .u64 .ptr .align 1 _Z20TiledMatrixMulKernelPfS_S_iiii_param_1,
	.param .u64 .ptr .align 1 _Z20TiledMatrixMulKernelPfS_S_iiii_param_2,
	.param .u32 _Z20TiledMatrixMulKernelPfS_S_iiii_param_3,
	.param .u32 _Z20TiledMatrixMulKernelPfS_S_iiii_param_4,
	.param .u32 _Z20TiledMatrixMulKernelPfS_S_iiii_param_5,
	.param .u32 _Z20TiledMatrixMulKernelPfS_S_iiii_param_6
)
{
	.reg .pred 	%p<20>;
	.reg .b32 	%r<103>;
	.reg .b32 	%f<79>;
	.reg .b64 	%rd<16>;

	ld.param.u32 	%r34, [_Z20TiledMatrixMulKernelPfS_S_iiii_param_3];
	ld.param.u32 	%r35, [_Z20TiledMatrixMulKernelPfS_S_iiii_param_4];
	ld.param.u32 	%r36, [_Z20TiledMatrixMulKernelPfS_S_iiii_param_5];
	ld.param.u32 	%r37, [_Z20TiledMatrixMulKernelPfS_S_iiii_param_6];
	mov.u32 	%r38, %ctaid.y;
	mov.u32 	%r39, %ctaid.x;
	mov.u32 	%r1, %tid.y;
	mov.u32 	%r2, %tid.x;
	mad.lo.s32 	%r3, %r37, %r38, %r1;
	mad.lo.s32 	%r4, %r37, %r39, %r2;
	add.s32 	%r40, %r35, %r37;
	add.s32 	%r41, %r40, -1;
	div.s32 	%r5, %r41, %r37;
	setp.lt.s32 	%p1, %r5, 1;
	mov.f32 	%f77, 0f00000000;
	@%p1 bra 	$L__BB1_19;
	ld.param.u64 	%rd13, [_Z20TiledMatrixMulKernelPfS_S_iiii_param_0];
	mul.lo.s32 	%r43, %r37, %r37;
	shl.b32 	%r44, %r43, 2;
	mov.u32 	%r45, sharedMem;
	add.s32 	%r6, %r45, %r44;
	mul.lo.s32 	%r7, %r37, %r1;
	mul.lo.s32 	%r8, %r3, %r35;
	and.b32  	%r9, %r37, 7;
	and.b32  	%r10, %r37, 3;
	and.b32  	%r11, %r37, 2147483640;
	and.b32  	%r12, %r37, 1;
	neg.s32 	%r13, %r11;
	shl.b32 	%r46, %r2, 2;
	add.s32 	%r47, %r44, %r46;
	add.s32 	%r14, %r45, %r47;
	shl.b32 	%r15, %r37, 5;
	shl.b32 	%r16, %r37, 2;
	cvta.to.global.u64 	%rd1, %rd13;
	mov.f32 	%f77, 0f00000000;
	mov.b32 	%r96, 0;
$L__BB1_2:
	setp.ge.s32 	%p2, %r3, %r34;
	mul.lo.s32 	%r18, %r96, %r37;
	add.s32 	%r48, %r18, %r2;
	setp.ge.s32 	%p3, %r48, %r35;
	mov.f32 	%f68, 0f00000000;
	or.pred  	%p4, %p2, %p3;
	@%p4 bra 	$L__BB1_4;
	add.s32 	%r49, %r48, %r8;
	mul.wide.s32 	%rd5, %r49, 4;
	add.s64 	%rd6, %rd1, %rd5;
	ld.global.f32 	%f68, [%rd6];
$L__BB1_4:
	setp.ge.s32 	%p5, %r4, %r36;
	add.s32 	%r50, %r7, %r2;
	shl.b32 	%r51, %r50, 2;
	add.s32 	%r53, %r45, %r51;
	st.shared.f32 	[%r53], %f68;
	add.s32 	%r20, %r18, %r1;
	setp.ge.s32 	%p6, %r20, %r35;
	mov.f32 	%f69, 0f00000000;
	or.pred  	%p7, %p6, %p5;
	@%p7 bra 	$L__BB1_6;
	ld.param.u64 	%rd14, [_Z20TiledMatrixMulKernelPfS_S_iiii_param_1];
	mad.lo.s32 	%r54, %r20, %r36, %r4;
	cvta.to.global.u64 	%rd7, %rd14;
	mul.wide.s32 	%rd8, %r54, 4;
	add.s64 	%rd9, %rd7, %rd8;
	ld.global.f32 	%f69, [%rd9];
$L__BB1_6:
	setp.lt.s32 	%p8, %r37, 1;
	add.s32 	%r57, %r6, %r51;
	st.shared.f32 	[%r57], %f69;
	bar.sync 	0;
	@%p8 bra 	$L__BB1_18;
	setp.lt.u32 	%p9, %r37, 8;
	mov.b32 	%r101, 0;
	@%p9 bra 	$L__BB1_10;
	shl.b32 	%r59, %r7, 2;
	add.s32 	%r61, %r59, %r45;
	add.s32 	%r97, %r61, 16;
	mov.u32 	%r98, %r14;
	mov.u32 	%r99, %r13;
$L__BB1_9:
	.pragma "nounroll";
	ld.shared.f32 	%f24, [%r97+-16];
	ld.shared.f32 	%f25, [%r98];
	fma.rn.f32 	%f26, %f24, %f25, %f77;
	ld.shared.f32 	%f27, [%r97+-12];
	add.s32 	%r62, %r98, %r16;
	ld.shared.f32 	%f28, [%r62];
	fma.rn.f32 	%f29, %f27, %f28, %f26;
	ld.shared.f32 	%f30, [%r97+-8];
	add.s32 	%r63, %r62, %r16;
	ld.shared.f32 	%f31, [%r63];
	fma.rn.f32 	%f32, %f30, %f31, %f29;
	ld.shared.f32 	%f33, [%r97+-4];
	add.s32 	%r64, %r63, %r16;
	ld.shared.f32 	%f34, [%r64];
	fma.rn.f32 	%f35, %f33, %f34, %f32;
	ld.shared.f32 	%f36, [%r97];
	add.s32 	%r65, %r64, %r16;
	ld.shared.f32 	%f37, [%r65];
	fma.rn.f32 	%f38, %f36, %f37, %f35;
	ld.shared.f32 	%f39, [%r97+4];
	add.s32 	%r66, %r65, %r16;
	ld.shared.f32 	%f40, [%r66];
	fma.rn.f32 	%f41, %f39, %f40, %f38;
	ld.shared.f32 	%f42, [%r97+8];
	add.s32 	%r67, %r66, %r16;
	ld.shared.f32 	%f43, [%r67];
	fma.rn.f32 	%f44, %f42, %f43, %f41;
	ld.shared.f32 	%f45, [%r97+12];
	add.s32 	%r68, %r67, %r16;
	ld.shared.f32 	%f46, [%r68];
	fma.rn.f32 	%f77, %f45, %f46, %f44;
	add.s32 	%r99, %r99, 8;
	add.s32 	%r98, %r98, %r15;
	add.s32 	%r97, %r97, 32;
	setp.ne.s32 	%p10, %r99, 0;
	mov.u32 	%r101, %r11;
	@%p10 bra 	$L__BB1_9;
$L__BB1_10:
	setp.eq.s32 	%p11, %r9, 0;
	@%p11 bra 	$L__BB1_18;
	add.s32 	%r69, %r9, -1;
	setp.lt.u32 	%p12, %r69, 3;
	@%p12 bra 	$L__BB1_13;
	add.s32 	%r70, %r101, %r7;
	shl.b32 	%r71, %r70, 2;
	add.s32 	%r73, %r45, %r71;
	ld.shared.f32 	%f48, [%r73];
	mad.lo.s32 	%r74, %r101, %r37, %r2;
	shl.b32 	%r75, %r74, 2;
	add.s32 	%r76, %r6, %r75;
	ld.shared.f32 	%f49, [%r76];
	fma.rn.f32 	%f50, %f48, %f49, %f77;
	ld.shared.f32 	%f51, [%r73+4];
	add.s32 	%r77, %r76, %r16;
	ld.shared.f32 	%f52, [%r77];
	fma.rn.f32 	%f53, %f51, %f52, %f50;
	ld.shared.f32 	%f54, [%r73+8];
	add.s32 	%r78, %r77, %r16;
	ld.shared.f32 	%f55, [%r78];
	fma.rn.f32 	%f56, %f54, %f55, %f53;
	ld.shared.f32 	%f57, [%r73+12];
	add.s32 	%r79, %r78, %r16;
	ld.shared.f32 	%f58, [%r79];
	fma.rn.f32 	%f77, %f57, %f58, %f56;
	add.s32 	%r101, %r101, 4;
$L__BB1_13:
	setp.eq.s32 	%p13, %r10, 0;
	@%p13 bra 	$L__BB1_18;
	setp.eq.s32 	%p14, %r10, 1;
	@%p14 bra 	$L__BB1_16;
	add.s32 	%r80, %r101, %r7;
	shl.b32 	%r81, %r80, 2;
	add.s32 	%r83, %r45, %r81;
	ld.shared.f32 	%f60, [%r83];
	mad.lo.s32 	%r84, %r101, %r37, %r2;
	shl.b32 	%r85, %r84, 2;
	add.s32 	%r86, %r6, %r85;
	ld.shared.f32 	%f61, [%r86];
	fma.rn.f32 	%f62, %f60, %f61, %f77;
	ld.shared.f32 	%f63, [%r83+4];
	add.s32 	%r87, %r86, %r16;
	ld.shared.f32 	%f64, [%r87];
	fma.rn.f32 	%f77, %f63, %f64, %f62;
	add.s32 	%r101, %r101, 2;
$L__BB1_16:
	setp.eq.s32 	%p15, %r12, 0;
	@%p15 bra 	$L__BB1_18;
	add.s32 	%r88, %r101, %r7;
	shl.b32 	%r89, %r88, 2;
	add.s32 	%r91, %r45, %r89;
	ld.shared.f32 	%f65, [%r91];
	mad.lo.s32 	%r92, %r101, %r37, %r2;
	shl.b32 	%r93, %r92, 2;
	add.s32 	%r94, %r6, %r93;
	ld.shared.f32 	%f66, [%r94];
	fma.rn.f32 	%f77, %f65, %f66, %f77;
$L__BB1_18:
	bar.sync 	0;
	add.s32 	%r96, %r96, 1;
	setp.ne.s32 	%p16, %r96, %r5;
	@%p16 bra 	$L__BB1_2;
$L__BB1_19:
	setp.ge.s32 	%p17, %r3, %r34;
	setp.ge.s32 	%p18, %r4, %r36;
	or.pred  	%p19, %p17, %p18;
	@%p19 bra 	$L__BB1_21;
	ld.param.u64 	%rd15, [_Z20TiledMatrixMulKernelPfS_S_iiii_param_2];
	mad.lo.s32 	%r95, %r3, %r36, %r4;
	cvta.to.global.u64 	%rd10, %rd15;
	mul.wide.s32 	%rd11, %r95, 4;
	add.s64 	%rd12, %rd10, %rd11;
	st.global.f32 	[%rd12], %f77;
$L__BB1_21:
	ret;

}


// ===== COMPILED SASS (sm_100) =====

	.target	sm_100

	.elftype	@"ET_EXEC"


//--------------------- .note.nv.tkinfo           --------------------------
	.section	.note.nv.tkinfo,"",@"SHT_NOTE"
	.sectionflags	@"SHF_NOTE_NV_TKINFO"
	.tkinfo
        /*0018*/ 	.word	0x00000002
        /*0030*/ 	.string	""
        /*0030*/ 	.string	"ptxas"
        /*0030*/ 	.string	"Cuda compilation tools, release 13.0, V13.0.88"
        /*0030*/ 	.string	"Build cuda_13.0.r13.0/compiler.36424714_0"
        /*0030*/ 	.string	"-arch sm_100 -m 64 "



//--------------------- .note.nv.cuinfo           --------------------------
	.section	.note.nv.cuinfo,"",@"SHT_NOTE"
	.sectionflags	@"SHF_NOTE_NV_CUINFO"
        /*0018*/ 	.short	0x0002
        /*001a*/ 	.short	0x0064
        /*001c*/ 	.short	0x0082
	.zero		2


//--------------------- .nv.info                  --------------------------
	.section	.nv.info,"",@"SHT_CUDA_INFO"
	.align	4


	//----- nvinfo : EIATTR_REGCOUNT
	.align		4
        /*0000*/ 	.byte	0x04, 0x2f
        /*0002*/ 	.short	(.L_1 - .L_0)
	.align		4
.L_0:
        /*0004*/ 	.word	index@(_Z15MatrixMulKernelPfS_S_iii)
        /*0008*/ 	.word	0x00000020


	//----- nvinfo : EIATTR_FRAME_SIZE
	.align		4
.L_1:
        /*000c*/ 	.byte	0x04, 0x11
        /*000e*/ 	.short	(.L_3 - .L_2)
	.align		4
.L_2:
        /*0010*/ 	.word	index@(_Z15MatrixMulKernelPfS_S_iii)
        /*0014*/ 	.word	0x00000000


	//----- nvinfo : EIATTR_REGCOUNT
	.align		4
.L_3:
        /*0018*/ 	.byte	0x04, 0x2f
        /*001a*/ 	.short	(.L_5 - .L_4)
	.align		4
.L_4:
        /*001c*/ 	.word	index@(_Z20TiledMatrixMulKernelPfS_S_iiii)
        /*0020*/ 	.word	0x00000020


	//----- nvinfo : EIATTR_FRAME_SIZE
	.align		4
.L_5:
        /*0024*/ 	.byte	0x04, 0x11
        /*0026*/ 	.short	(.L_7 - .L_6)
	.align		4
.L_6:
        /*0028*/ 	.word	index@(_Z20TiledMatrixMulKernelPfS_S_iiii)
        /*002c*/ 	.word	0x00000000


	//----- nvinfo : EIATTR_MIN_STACK_SIZE
	.align		4
.L_7:
        /*0030*/ 	.byte	0x04, 0x12
        /*0032*/ 	.short	(.L_9 - .L_8)
	.align		4
.L_8:
        /*0034*/ 	.word	index@(_Z20TiledMatrixMulKernelPfS_S_iiii)
        /*0038*/ 	.word	0x00000000


	//----- nvinfo : EIATTR_MIN_STACK_SIZE
	.align		4
.L_9:
        /*003c*/ 	.byte	0x04, 0x12
        /*003e*/ 	.short	(.L_11 - .L_10)
	.align		4
.L_10:
        /*0040*/ 	.word	index@(_Z15MatrixMulKernelPfS_S_iii)
        /*0044*/ 	.word	0x00000000
.L_11:


//--------------------- .nv.compat                --------------------------
	.section	.nv.compat,"",@"SHT_CUDA_COMPAT_INFO"
	.align	4
        /*0000*/ 	.byte	0x02, 0x09, 0x00, 0x00, 0x02, 0x02, 0x01, 0x00, 0x02, 0x05, 0x05, 0x00, 0x03, 0x07, 0x01, 0x01
        /*0010*/ 	.byte	0x02, 0x03, 0x00, 0x00, 0x02, 0x06, 0x01, 0x00, 0x04, 0x0b, 0x08, 0x00, 0x09, 0x00, 0x00, 0x00
        /*0020*/ 	.byte	0x00, 0x00, 0x00, 0x00


//--------------------- .nv.info._Z20TiledMatrixMulKernelPfS_S_iiii --------------------------
	.section	.nv.info._Z20TiledMatrixMulKernelPfS_S_iiii,"",@"SHT_CUDA_INFO"
	.sectionflags	@""
	.align	4


	//----- nvinfo : EIATTR_CUDA_API_VERSION
	.align		4
        /*0000*/ 	.byte	0x04, 0x37
        /*0002*/ 	.short	(.L_13 - .L_12)
.L_12:
        /*0004*/ 	.word	0x00000082


	//----- nvinfo : EIATTR_KPARAM_INFO
	.align		4
.L_13:
        /*0008*/ 	.byte	0x04, 0x17
        /*000a*/ 	.short	(.L_15 - .L_14)
.L_14:
        /*000c*/ 	.word	0x00000000
        /*0010*/ 	.short	0x0006
        /*0012*/ 	.short	0x0024
        /*0014*/ 	.byte	0x00, 0xf0, 0x11, 0x00


	//----- nvinfo : EIATTR_KPARAM_INFO
	.align		4
.L_15:
        /*0018*/ 	.byte	0x04, 0x17
        /*001a*/ 	.short	(.L_17 - .L_16)
.L_16:
        /*001c*/ 	.word	0x00000000
        /*0020*/ 	.short	0x0005
        /*0022*/ 	.short	0x0020
        /*0024*/ 	.byte	0x00, 0xf0, 0x11, 0x00


	//----- nvinfo : EIATTR_KPARAM_INFO
	.align		4
.L_17:
        /*0028*/ 	.byte	0x04, 0x17
        /*002a*/ 	.short	(.L_19 - .L_18)
.L_18:
        /*002c*/ 	.word	0x00000000
        /*0030*/ 	.short	0x0004
        /*0032*/ 	.short	0x001c
        /*0034*/ 	.byte	0x00, 0xf0, 0x11, 0x00


	//----- nvinfo : EIATTR_KPARAM_INFO
	.align		4
.L_19:
        /*0038*/ 	.byte	0x04, 0x17
        /*003a*/ 	.short	(.L_21 - .L_20)
.L_20:
        /*003c*/ 	.word	0x00000000
        /*0040*/ 	.short	0x0003
        /*0042*/ 	.short	0x0018
        /*0044*/ 	.byte	0x00, 0xf0, 0x11, 0x00


	//----- nvinfo : EIATTR_KPARAM_INFO
	.align		4
.L_21:
        /*0048*/ 	.byte	0x04, 0x17
        /*004a*/ 	.short	(.L_23 - .L_22)
.L_22:
        /*004c*/ 	.word	0x00000000
        /*0050*/ 	.short	0x0002
        /*0052*/ 	.short	0x0010
        /*0054*/ 	.byte	0x00, 0xf5, 0x21, 0x00


	//----- nvinfo : EIATTR_KPARAM_INFO
	.align		4
.L_23:
        /*0058*/ 	.byte	0x04, 0x17
        /*005a*/ 	.short	(.L_25 - .L_24)
.L_24:
        /*005c*/ 	.word	0x00000000
        /*0060*/ 	.short	0x0001
        /*0062*/ 	.short	0x0008
        /*0064*/ 	.byte	0x00, 0xf5, 0x21, 0x00


	//----- nvinfo : EIATTR_KPARAM_INFO
	.align		4
.L_25:
        /*0068*/ 	.byte	0x04, 0x17
        /*006a*/ 	.short	(.L_27 - .L_26)
.L_26:
        /*006c*/ 	.word	0x00000000
        /*0070*/ 	.short	0x0000
        /*0072*/ 	.short	0x0000
        /*0074*/ 	.byte	0x00, 0xf5, 0x21, 0x00


	//----- nvinfo : EIATTR_SPARSE_MMA_MASK
	.align		4
.L_27:
        /*0078*/ 	.byte	0x03, 0x50
        /*007a*/ 	.short	0x0000


	//----- nvinfo : EIATTR_MAXREG_COUNT
	.align		4
        /*007c*/ 	.byte	0x03, 0x1b
        /*007e*/ 	.short	0x00ff


	//----- nvinfo : EIATTR_NUM_BARRIERS
	.align		4
        /*0080*/ 	.byte	0x02, 0x4c
        /*0082*/ 	.byte	0x01
	.zero		1


	//----- nvinfo : EIATTR_MERCURY_ISA_VERSION
	.align		4
        /*0084*/ 	.byte	0x03, 0x5f
        /*0086*/ 	.short	0x0101


	//----- nvinfo : EIATTR_VRC_CTA_INIT_COUNT
	.align		4
        /*0088*/ 	.byte	0x02, 0x4a
	.zero		1
	.zero		1


	//----- nvinfo : EIATTR_EXIT_INSTR_OFFSETS
	.align		4
        /*008c*/ 	.byte	0x04, 0x1c
        /*008e*/ 	.short	(.L_29 - .L_28)


	//   ....[0]....
.L_28:
        /*0090*/ 	.word	0x00000b50


	//   ....[1]....
        /*0094*/ 	.word	0x00000ba0


	//----- nvinfo : EIATTR_CBANK_PARAM_SIZE
	.align		4
.L_29:
        /*0098*/ 	.byte	0x03, 0x19
        /*009a*/ 	.short	0x0028


	//----- nvinfo : EIATTR_PARAM_CBANK
	.align		4
        /*009c*/ 	.byte	0x04, 0x0a
        /*009e*/ 	.short	(.L_31 - .L_30)
	.align		4
.L_30:
        /*00a0*/ 	.word	index@(.nv.constant0._Z20TiledMatrixMulKernelPfS_S_iiii)
        /*00a4*/ 	.short	0x0380
        /*00a6*/ 	.short	0x0028


	//----- nvinfo : EIATTR_SW_WAR
	.align		4
.L_31:
        /*00a8*/ 	.byte	0x04, 0x36
        /*00aa*/ 	.short	(.L_33 - .L_32)
.L_32:
        /*00ac*/ 	.word	0x00000008
.L_33:


//--------------------- .nv.info._Z15MatrixMulKernelPfS_S_iii --------------------------
	.section	.nv.info._Z15MatrixMulKernelPfS_S_iii,"",@"SHT_CUDA_INFO"
	.sectionflags	@""
	.align	4


	//----- nvinfo : EIATTR_CUDA_API_VERSION
	.align		4
        /*0000*/ 	.byte	0x04, 0x37
        /*0002*/ 	.short	(.L_35 - .L_34)
.L_34:
        /*0004*/ 	.word	0x00000082


	//----- nvinfo : EIATTR_KPARAM_INFO
	.align		4
.L_35:
        /*0008*/ 	.byte	0x04, 0x17
        /*000a*/ 	.short	(.L_37 - .L_36)
.L_36:
        /*000c*/ 	.word	0x00000000
        /*0010*/ 	.short	0x0005
        /*0012*/ 	.short	0x0020
        /*0014*/ 	.byte	0x00, 0xf0, 0x11, 0x00


	//----- nvinfo : EIATTR_KPARAM_INFO
	.align		4
.L_37:
        /*0018*/ 	.byte	0x04, 0x17
        /*001a*/ 	.short	(.L_39 - .L_38)
.L_38:
        /*001c*/ 	.word	0x00000000
        /*0020*/ 	.short	0x0004
        /*0022*/ 	.short	0x001c
        /*0024*/ 	.byte	0x00, 0xf0, 0x11, 0x00


	//----- nvinfo : EIATTR_KPARAM_INFO
	.align		4
.L_39:
        /*0028*/ 	.byte	0x04, 0x17
        /*002a*/ 	.short	(.L_41 - .L_40)
.L_40:
        /*002c*/ 	.word	0x00000000
        /*0030*/ 	.short	0x0003
        /*0032*/ 	.short	0x0018
        /*0034*/ 	.byte	0x00, 0xf0, 0x11, 0x00


	//----- nvinfo : EIATTR_KPARAM_INFO
	.align		4
.L_41:
        /*0038*/ 	.byte	0x04, 0x17
        /*003a*/ 	.short	(.L_43 - .L_42)
.L_42:
        /*003c*/ 	.word	0x00000000
        /*0040*/ 	.short	0x0002
        /*0042*/ 	.short	0x0010
        /*0044*/ 	.byte	0x00, 0xf5, 0x21, 0x00


	//----- nvinfo : EIATTR_KPARAM_INFO
	.align		4
.L_43:
        /*0048*/ 	.byte	0x04, 0x17
        /*004a*/ 	.short	(.L_45 - .L_44)
.L_44:
        /*004c*/ 	.word	0x00000000
        /*0050*/ 	.short	0x0001
        /*0052*/ 	.short	0x0008
        /*0054*/ 	.byte	0x00, 0xf5, 0x21, 0x00


	//----- nvinfo : EIATTR_KPARAM_INFO
	.align		4
.L_45:
        /*0058*/ 	.byte	0x04, 0x17
        /*005a*/ 	.short	(.L_47 - .L_46)
.L_46:
        /*005c*/ 	.word	0x00000000
        /*0060*/ 	.short	0x0000
        /*0062*/ 	.short	0x0000
        /*0064*/ 	.byte	0x00, 0xf5, 0x21, 0x00


	//----- nvinfo : EIATTR_SPARSE_MMA_MASK
	.align		4
.L_47:
        /*0068*/ 	.byte	0x03, 0x50
        /*006a*/ 	.short	0x0000


	//----- nvinfo : EIATTR_MAXREG_COUNT
	.align		4
        /*006c*/ 	.byte	0x03, 0x1b
        /*006e*/ 	.short	0x00ff


	//----- nvinfo : EIATTR_MERCURY_ISA_VERSION
	.align		4
        /*0070*/ 	.byte	0x03, 0x5f
        /*0072*/ 	.short	0x0101


	//----- nvinfo : EIATTR_VRC_CTA_INIT_COUNT
	.align		4
        /*0074*/ 	.byte	0x02, 0x4a
	.zero		1
	.zero		1


	//----- nvinfo : EIATTR_EXIT_INSTR_OFFSETS
	.align		4
        /*0078*/ 	.byte	0x04, 0x1c
        /*007a*/ 	.short	(.L_49 - .L_48)


	//   ....[0]....
.L_48:
        /*007c*/ 	.word	0x000000d0


	//   ....[1]....
        /*0080*/ 	.word	0x000008f0


	//----- nvinfo : EIATTR_CBANK_PARAM_SIZE
	.align		4
.L_49:
        /*0084*/ 	.byte	0x03, 0x19
        /*0086*/ 	.short	0x0024


	//----- nvinfo : EIATTR_PARAM_CBANK
	.align		4
        /*0088*/ 	.byte	0x04, 0x0a
        /*008a*/ 	.short	(.L_51 - .L_50)
	.align		4
.L_50:
        /*008c*/ 	.word	index@(.nv.constant0._Z15MatrixMulKernelPfS_S_iii)
        /*0090*/ 	.short	0x0380
        /*0092*/ 	.short	0x0024


	//----- nvinfo : EIATTR_SW_WAR
	.align		4
.L_51:
        /*0094*/ 	.byte	0x04, 0x36
        /*0096*/ 	.short	(.L_53 - .L_52)
.L_52:
        /*0098*/ 	.word	0x00000008
.L_53:


//--------------------- .nv.callgraph             --------------------------
	.section	.nv.callgraph,"",@"SHT_CUDA_CALLGRAPH"
	.align	4
	.sectionentsize	8
	.align		4
        /*0000*/ 	.word	0x00000000
	.align		4
        /*0004*/ 	.word	0xffffffff
	.align		4
        /*0008*/ 	.word	0x00000000
	.align		4
        /*000c*/ 	.word	0xfffffffe
	.align		4
        /*0010*/ 	.word	0x00000000
	.align		4
        /*0014*/ 	.word	0xfffffffd
	.align		4
        /*0018*/ 	.word	0x00000000
	.align		4
        /*001c*/ 	.word	0xfffffffc


//--------------------- .text._Z20TiledMatrixMulKernelPfS_S_iiii --------------------------
	.section	.text._Z20TiledMatrixMulKernelPfS_S_iiii,"ax",@progbits
	.align	128
        .global         _Z20TiledMatrixMulKernelPfS_S_iiii
        .type           _Z20TiledMatrixMulKernelPfS_S_iiii,@function
        .size           _Z20TiledMatrixMulKernelPfS_S_iiii,(.L_x_13 - _Z20TiledMatrixMulKernelPfS_S_iiii)
        .other          _Z20TiledMatrixMulKernelPfS_S_iiii,@"STO_CUDA_ENTRY STV_DEFAULT"
_Z20TiledMatrixMulKernelPfS_S_iiii:
.text._Z20TiledMatrixMulKernelPfS_S_iiii:
[----:B------:R-:W-:Y:S08]  /*0000*/  LDC R1, c[0x0][0x37c] ;  /* 0x0000df00ff017b82 */ /* 0x000ff00000000800 */
[----:B------:R-:W0:Y:S01]  /*0010*/  LDC R3, c[0x0][0x3a4] ;  /* 0x0000e900ff037b82 */ /* 0x000e220000000800 */
[----:B------:R-:W1:Y:S01]  /*0020*/  LDCU.64 UR6, c[0x0][0x358] ;  /* 0x00006b00ff0677ac */ /* 0x000e620008000a00 */
[----:B------:R-:W-:-:S06]  /*0030*/  IMAD.MOV.U32 R16, RZ, RZ, RZ ;  /* 0x000000ffff107224 */ /* 0x000fcc00078e00ff */
[----:B------:R-:W2:Y:S08]  /*0040*/  LDC R2, c[0x0][0x39c] ;  /* 0x0000e700ff027b82 */ /* 0x000eb00000000800 */
[----:B------:R-:W-:Y:S01]  /*0050*/  S2UR UR4, SR_CTAID.Y ;  /* 0x00000000000479c3 */ /* 0x000fe20000002600 */
[----:B0-----:R-:W-:-:S07]  /*0060*/  IABS R9, R3 ;  /* 0x0000000300097213 */ /* 0x001fce0000000000 */
[----:B------:R-:W0:Y:S01]  /*0070*/  S2UR UR5, SR_CTAID.X ;  /* 0x00000000000579c3 */ /* 0x000e220000002500 */
[----:B------:R-:W3:Y:S01]  /*0080*/  I2F.RP R0, R9 ;  /* 0x0000000900007306 */ /* 0x000ee20000209400 */
[----:B--2---:R-:W-:-:S07]  /*0090*/  IADD3 R2, PT, PT, R3, -0x1, R2 ;  /* 0xffffffff03027810 */ /* 0x004fce0007ffe002 */
[----:B---3--:R-:W2:Y:S02]  /*00a0*/  MUFU.RCP R0, R0 ;  /* 0x0000000000007308 */ /* 0x008ea40000001000 */
[----:B--2---:R-:W-:Y:S02]  /*00b0*/  IADD3 R4, PT, PT, R0, 0xffffffe, RZ ;  /* 0x0ffffffe00047810 */ /* 0x004fe40007ffe0ff */
[----:B------:R-:W-:-:S04]  /*00c0*/  IABS R0, R2 ;  /* 0x0000000200007213 */ /* 0x000fc80000000000 */
[----:B------:R2:W3:Y:S01]  /*00d0*/  F2I.FTZ.U32.TRUNC.NTZ R5, R4 ;  /* 0x0000000400057305 */ /* 0x0004e2000021f000 */
[----:B------:R-:W-:-:S04]  /*00e0*/  LOP3.LUT R2, R2, R3, RZ, 0x3c, !PT ;  /* 0x0000000302027212 */ /* 0x000fc800078e3cff */
[----:B------:R-:W-:Y:S01]  /*00f0*/  ISETP.GE.AND P1, PT, R2, RZ, PT ;  /* 0x000000ff0200720c */ /* 0x000fe20003f26270 */
[----:B--2---:R-:W-:Y:S01]  /*0100*/  IMAD.MOV.U32 R4, RZ, RZ, RZ ;  /* 0x000000ffff047224 */ /* 0x004fe200078e00ff */
[----:B---3--:R-:W-:-:S05]  /*0110*/  IADD3 R6, PT, PT, RZ, -R5, RZ ;  /* 0x80000005ff067210 */ /* 0x008fca0007ffe0ff */
[----:B------:R-:W-:Y:S02]  /*0120*/  IMAD R7, R6, R9, RZ ;  /* 0x0000000906077224 */ /* 0x000fe400078e02ff */
[----:B------:R-:W0:Y:S02]  /*0130*/  S2R R6, SR_TID.X ;  /* 0x0000000000067919 */ /* 0x000e240000002100 */
[----:B------:R-:W-:-:S06]  /*0140*/  IMAD.HI.U32 R5, R5, R7, R4 ;  /* 0x0000000705057227 */ /* 0x000fcc00078e0004 */
[----:B------:R-:W-:-:S05]  /*0150*/  IMAD.HI.U32 R7, R5, R0, RZ ;  /* 0x0000000005077227 */ /* 0x000fca00078e00ff */
[----:B------:R-:W-:-:S05]  /*0160*/  IADD3 R5, PT, PT, -R7, RZ, RZ ;  /* 0x000000ff07057210 */ /* 0x000fca0007ffe1ff */
[----:B------:R-:W-:-:S05]  /*0170*/  IMAD R0, R9, R5, R0 ;  /* 0x0000000509007224 */ /* 0x000fca00078e0200 */
[----:B------:R-:W-:-:S13]  /*0180*/  ISETP.GT.U32.AND P2, PT, R9, R0, PT ;  /* 0x000000000900720c */ /* 0x000fda0003f44070 */
[----:B------:R-:W-:Y:S01]  /*0190*/  @!P2 IMAD.IADD R0, R0, 0x1, -R9 ;  /* 0x000000010000a824 */ /* 0x000fe200078e0a09 */
[----:B------:R-:W-:Y:S02]  /*01a0*/  @!P2 IADD3 R7, PT, PT, R7, 0x1, RZ ;  /* 0x000000010707a810 */ /* 0x000fe40007ffe0ff */
[C---:B------:R-:W-:Y:S02]  /*01b0*/  ISETP.NE.AND P2, PT, R3.reuse, RZ, PT ;  /* 0x000000ff0300720c */ /* 0x040fe40003f45270 */
[----:B------:R-:W-:Y:S01]  /*01c0*/  ISETP.GE.U32.AND P0, PT, R0, R9, PT ;  /* 0x000000090000720c */ /* 0x000fe20003f06070 */
[----:B0-----:R-:W-:Y:S01]  /*01d0*/  IMAD R9, R3, UR5, R6 ;  /* 0x0000000503097c24 */ /* 0x001fe2000f8e0206 */
[----:B------:R-:W0:Y:S11]  /*01e0*/  S2R R0, SR_TID.Y ;  /* 0x0000000000007919 */ /* 0x000e360000002200 */
[----:B------:R-:W-:-:S05]  /*01f0*/  @P0 VIADD R7, R7, 0x1 ;  /* 0x0000000107070836 */ /* 0x000fca0000000000 */
[----:B------:R-:W-:Y:S02]  /*0200*/  @!P1 IADD3 R7, PT, PT, -R7, RZ, RZ ;  /* 0x000000ff07079210 */ /* 0x000fe40007ffe1ff */
[----:B------:R-:W-:-:S04]  /*0210*/  @!P2 LOP3.LUT R7, RZ, R3, RZ, 0x33, !PT ;  /* 0x00000003ff07a212 */ /* 0x000fc800078e33ff */
[----:B------:R-:W-:Y:S01]  /*0220*/  ISETP.GE.AND P0, PT, R7, 0x1, PT ;  /* 0x000000010700780c */ /* 0x000fe20003f06270 */
[----:B0-----:R-:W-:-:S12]  /*0230*/  IMAD R8, R3, UR4, R0 ;  /* 0x0000000403087c24 */ /* 0x001fd8000f8e0200 */
[----:B-1----:R-:W-:Y:S05]  /*0240*/  @!P0 BRA `(.L_x_0) ;  /* 0x0000000800308947 */ /* 0x002fea0003800000 */
[----:B------:R-:W0:Y:S01]  /*0250*/  S2UR UR5, SR_CgaCtaId ;  /* 0x00000000000579c3 */ /* 0x000e220000008800 */
[CC--:B------:R-:W-:Y:S01]  /*0260*/  IMAD R2, R3.reuse, R3.reuse, RZ ;  /* 0x0000000303027224 */ /* 0x0c0fe200078e02ff */
[----:B------:R-:W-:Y:S01]  /*0270*/  UMOV UR4, 0x400 ;  /* 0x0000040000047882 */ /* 0x000fe20000000000 */
[C---:B------:R-:W-:Y:S01]  /*0280*/  LOP3.LUT R10, R3.reuse, 0x7ffffff8, RZ, 0xc0, !PT ;  /* 0x7ffffff8030a7812 */ /* 0x040fe200078ec0ff */
[----:B------:R-:W-:Y:S02]  /*0290*/  HFMA2 R16, -RZ, RZ, 0, 0 ;  /* 0x00000000ff107431 */ /* 0x000fe400000001ff */
[----:B------:R-:W-:Y:S01]  /*02a0*/  IMAD R11, R0, R3, RZ ;  /* 0x00000003000b7224 */ /* 0x000fe200078e02ff */
[----:B------:R-:W-:Y:S02]  /*02b0*/  SHF.L.U32 R5, R2, 0x2, RZ ;  /* 0x0000000202057819 */ /* 0x000fe400000006ff */
[C---:B------:R-:W-:Y:S01]  /*02c0*/  LOP3.LUT R21, R3.reuse, 0x7, RZ, 0xc0, !PT ;  /* 0x0000000703157812 */ /* 0x040fe200078ec0ff */
[----:B------:R-:W-:Y:S01]  /*02d0*/  IMAD.MOV R13, RZ, RZ, -R10 ;  /* 0x000000ffff0d7224 */ /* 0x000fe200078e0a0a */
[----:B------:R-:W-:Y:S01]  /*02e0*/  LOP3.LUT R12, R3, 0x3, RZ, 0xc0, !PT ;  /* 0x00000003030c7812 */ /* 0x000fe200078ec0ff */
[----:B------:R-:W-:Y:S01]  /*02f0*/  IMAD R15, R6, 0x4, R5 ;  /* 0x00000004060f7824 */ /* 0x000fe200078e0205 */
[----:B0-----:R-:W-:-:S03]  /*0300*/  ULEA UR5, UR5, UR4, 0x18 ;  /* 0x0000000405057291 */ /* 0x001fc6000f8ec0ff */
[----:B------:R-:W-:-:S03]  /*0310*/  UMOV UR4, URZ ;  /* 0x000000ff00047c82 */ /* 0x000fc60008000000 */
[----:B------:R-:W-:Y:S01]  /*0320*/  IADD3 R14, PT, PT, R5, UR5, RZ ;  /* 0x00000005050e7c10 */ /* 0x000fe2000fffe0ff */
[----:B------:R-:W-:-:S07]  /*0330*/  VIADD R15, R15, UR5 ;  /* 0x000000050f0f7c36 */ /* 0x000fce0008000000 */
.L_x_6:
[----:B0-----:R-:W0:Y:S01]  /*0340*/  LDC R17, c[0x0][0x3a4] ;  /* 0x0000e900ff117b82 */ /* 0x001e220000000800 */
[----:B------:R-:W1:Y:S01]  /*0350*/  LDCU.64 UR8, c[0x0][0x398] ;  /* 0x00007300ff0877ac */ /* 0x000e620008000a00 */
[----:B------:R-:W-:Y:S01]  /*0360*/  IMAD.MOV.U32 R20, RZ, RZ, RZ ;  /* 0x000000ffff147224 */ /* 0x000fe200078e00ff */
[----:B------:R-:W2:Y:S02]  /*0370*/  LDCU UR10, c[0x0][0x3a0] ;  /* 0x00007400ff0a77ac */ /* 0x000ea40008000800 */
[----:B--2---:R-:W-:Y:S01]  /*0380*/  ISETP.GE.AND P1, PT, R9, UR10, PT ;  /* 0x0000000a09007c0c */ /* 0x004fe2000bf26270 */
[C---:B0-----:R-:W-:Y:S02]  /*0390*/  IMAD R19, R17.reuse, UR4, R6 ;  /* 0x0000000411137c24 */ /* 0x041fe4000f8e0206 */
[----:B------:R-:W-:-:S03]  /*03a0*/  IMAD R18, R17, UR4, R0 ;  /* 0x0000000411127c24 */ /* 0x000fc6000f8e0200 */
[----:B-1----:R-:W-:Y:S02]  /*03b0*/  ISETP.GE.AND P0, PT, R19, UR9, PT ;  /* 0x0000000913007c0c */ /* 0x002fe4000bf06270 */
[----:B------:R-:W-:Y:S02]  /*03c0*/  ISETP.GE.OR P1, PT, R18, UR9, P1 ;  /* 0x0000000912007c0c */ /* 0x000fe40008f26670 */
[----:B------:R-:W-:-:S11]  /*03d0*/  ISETP.GE.OR P0, PT, R8, UR8, P0 ;  /* 0x0000000808007c0c */ /* 0x000fd60008706670 */
[----:B------:R-:W0:Y:S01]  /*03e0*/  @!P1 LDC.64 R4, c[0x0][0x388] ;  /* 0x0000e200ff049b82 */ /* 0x000e220000000a00 */
[----:B------:R-:W-:Y:S01]  /*03f0*/  @!P1 IMAD R23, R18, UR10, R9 ;  /* 0x0000000a12179c24 */ /* 0x000fe2000f8e0209 */
[----:B------:R-:W-:Y:S01]  /*0400*/  MOV R18, RZ ;  /* 0x000000ff00127202 */ /* 0x000fe20000000f00 */
[----:B------:R-:W-:-:S05]  /*0410*/  @!P0 IMAD R19, R8, UR9, R19 ;  /* 0x0000000908138c24 */ /* 0x000fca000f8e0213 */
[----:B------:R-:W1:Y:S01]  /*0420*/  @!P0 LDC.64 R2, c[0x0][0x380] ;  /* 0x0000e000ff028b82 */ /* 0x000e620000000a00 */
[----:B0-----:R-:W-:-:S05]  /*0430*/  @!P1 IMAD.WIDE R4, R23, 0x4, R4 ;  /* 0x0000000417049825 */ /* 0x001fca00078e0204 */
[----:B------:R-:W2:Y:S01]  /*0440*/  @!P1 LDG.E R20, desc[UR6][R4.64] ;  /* 0x0000000604149981 */ /* 0x000ea2000c1e1900 */
[----:B-1----:R-:W-:-:S05]  /*0450*/  @!P0 IMAD.WIDE R2, R19, 0x4, R2 ;  /* 0x0000000413028825 */ /* 0x002fca00078e0202 */
[----:B------:R-:W3:Y:S01]  /*0460*/  @!P0 LDG.E R18, desc[UR6][R2.64] ;  /* 0x0000000602128981 */ /* 0x000ee2000c1e1900 */
[----:B------:R-:W-:Y:S02]  /*0470*/  ISETP.GE.AND P1, PT, R17, 0x1, PT ;  /* 0x000000011100780c */ /* 0x000fe40003f26270 */
[----:B------:R-:W-:Y:S01]  /*0480*/  IADD3 R19, PT, PT, R11, R6, RZ ;  /* 0x000000060b137210 */ /* 0x000fe20007ffe0ff */
[----:B------:R-:W-:-:S03]  /*0490*/  UIADD3 UR4, UPT, UPT, UR4, 0x1, URZ ;  /* 0x0000000104047890 */ /* 0x000fc6000fffe0ff */
[C---:B------:R-:W-:Y:S01]  /*04a0*/  LEA R23, R19.reuse, UR5, 0x2 ;  /* 0x0000000513177c11 */ /* 0x040fe2000f8e10ff */
[----:B------:R-:W-:Y:S02]  /*04b0*/  IMAD R19, R19, 0x4, R14 ;  /* 0x0000000413137824 */ /* 0x000fe400078e020e */
[----:B------:R-:W-:Y:S02]  /*04c0*/  ISETP.NE.AND P0, PT, R7, UR4, PT ;  /* 0x0000000407007c0c */ /* 0x000fe4000bf05270 */
[----:B---3--:R0:W-:Y:S04]  /*04d0*/  STS [R23], R18 ;  /* 0x0000001217007388 */ /* 0x0081e80000000800 */
[----:B--2---:R0:W-:Y:S01]  /*04e0*/  STS [R19], R20 ;  /* 0x0000001413007388 */ /* 0x0041e20000000800 */
[----:B------:R-:W-:Y:S06]  /*04f0*/  BAR.SYNC.DEFER_BLOCKING 0x0 ;  /* 0x0000000000007b1d */ /* 0x000fec0000010000 */
[----:B------:R-:W-:Y:S05]  /*0500*/  @!P1 BRA `(.L_x_1) ;  /* 0x0000000400789947 */ /* 0x000fea0003800000 */
[----:B------:R-:W-:Y:S01]  /*0510*/  ISETP.GE.U32.AND P1, PT, R17, 0x8, PT ;  /* 0x000000081100780c */ /* 0x000fe20003f26070 */
[----:B------:R-:W-:-:S12]  /*0520*/  HFMA2 R2, -RZ, RZ, 0, 0 ;  /* 0x00000000ff027431 */ /* 0x000fd800000001ff */
[----:B------:R-:W-:Y:S05]  /*0530*/  @!P1 BRA `(.L_x_2) ;  /* 0x0000000000a49947 */ /* 0x000fea0003800000 */
[----:B------:R-:W-:Y:S01]  /*0540*/  LEA R4, R11, UR5, 0x2 ;  /* 0x000000050b047c11 */ /* 0x000fe2000f8e10ff */
[----:B------:R-:W-:Y:S01]  /*0550*/  IMAD.MOV.U32 R2, RZ, RZ, R15 ;  /* 0x000000ffff027224 */ /* 0x000fe200078e000f */
[----:B------:R-:W-:-:S03]  /*0560*/  MOV R3, R13 ;  /* 0x0000000d00037202 */ /* 0x000fc60000000f00 */
[----:B------:R-:W-:-:S07]  /*0570*/  VIADD R4, R4, 0x10 ;  /* 0x0000001004047836 */ /* 0x000fce0000000000 */
.L_x_3:
[----:B0-----:R-:W-:Y:S01]  /*0580*/  LDS R23, [R4+-0x10] ;  /* 0xfffff00004177984 */ /* 0x001fe20000000800 */
[----:B------:R-:W-:Y:S01]  /*0590*/  LEA R26, R17, R2, 0x2 ;  /* 0x00000002111a7211 */ /* 0x000fe200078e10ff */
[----:B------:R-:W-:Y:S02]  /*05a0*/  VIADD R3, R3, 0x8 ;  /* 0x0000000803037836 */ /* 0x000fe40000000000 */
[----:B------:R0:W1:Y:S02]  /*05b0*/  LDS R24, [R2] ;  /* 0x0000000002187984 */ /* 0x0000640000000800 */
[----:B------:R-:W-:Y:S01]  /*05c0*/  IMAD R20, R17, 0x4, R26 ;  /* 0x0000000411147824 */ /* 0x000fe200078e021a */
[----:B------:R-:W-:Y:S01]  /*05d0*/  ISETP.NE.AND P1, PT, R3, RZ, PT ;  /* 0x000000ff0300720c */ /* 0x000fe20003f25270 */
[----:B------:R-:W-:Y:S03]  /*05e0*/  LDS R22, [R4+-0xc] ;  /* 0xfffff40004167984 */ /* 0x000fe60000000800 */
[C---:B------:R-:W-:Y:S01]  /*05f0*/  LEA R28, R17.reuse, R20, 0x2 ;  /* 0x00000014111c7211 */ /* 0x040fe200078e10ff */
[----:B------:R-:W2:Y:S01]  /*0600*/  LDS R26, [R26] ;  /* 0x000000001a1a7984 */ /* 0x000ea20000000800 */
[----:B0-----:R-:W-:-:S03]  /*0610*/  LEA R2, R17, R2, 0x5 ;  /* 0x0000000211027211 */ /* 0x001fc600078e28ff */
[----:B------:R-:W-:Y:S04]  /*0620*/  LDS R19, [R4+-0x8] ;  /* 0xfffff80004137984 */ /* 0x000fe80000000800 */
[----:B------:R-:W0:Y:S04]  /*0630*/  LDS R20, [R20] ;  /* 0x0000000014147984 */ /* 0x000e280000000800 */
[----:B------:R-:W-:Y:S04]  /*0640*/  LDS R5, [R4+-0x4] ;  /* 0xfffffc0004057984 */ /* 0x000fe80000000800 */
[----:B------:R-:W3:Y:S04]  /*0650*/  LDS R18, [R28] ;  /* 0x000000001c127984 */ /* 0x000ee80000000800 */
[----:B------:R-:W-:Y:S04]  /*0660*/  LDS R27, [R4+0x8] ;  /* 0x00000800041b7984 */ /* 0x000fe80000000800 */
[----:B------:R-:W-:Y:S01]  /*0670*/  LDS R29, [R4+0xc] ;  /* 0x00000c00041d7984 */ /* 0x000fe20000000800 */
[----:B-1----:R-:W-:Y:S01]  /*0680*/  FFMA R23, R23, R24, R16 ;  /* 0x0000001817177223 */ /* 0x002fe20000000010 */
[----:B------:R-:W-:-:S02]  /*0690*/  IMAD R24, R17, 0x4, R28 ;  /* 0x0000000411187824 */ /* 0x000fc400078e021c */
[----:B------:R-:W-:Y:S03]  /*06a0*/  LDS R16, [R4] ;  /* 0x0000000004107984 */ /* 0x000fe60000000800 */
[C---:B------:R-:W-:Y:S01]  /*06b0*/  LEA R25, R17.reuse, R24, 0x2 ;  /* 0x0000001811197211 */ /* 0x040fe200078e10ff */
[----:B--2---:R-:W-:Y:S02]  /*06c0*/  FFMA R22, R22, R26, R23 ;  /* 0x0000001a16167223 */ /* 0x004fe40000000017 */
[----:B------:R-:W1:Y:S02]  /*06d0*/  LDS R23, [R24] ;  /* 0x0000000018177984 */ /* 0x000e640000000800 */
[----:B------:R-:W-:Y:S02]  /*06e0*/  IMAD R26, R17, 0x4, R25 ;  /* 0x00000004111a7824 */ /* 0x000fe400078e0219 */
[----:B0-----:R-:W-:-:S02]  /*06f0*/  FFMA R22, R19, R20, R22 ;  /* 0x0000001413167223 */ /* 0x001fc40000000016 */
[----:B------:R0:W-:Y:S04]  /*0700*/  LDS R19, [R4+0x4] ;  /* 0x0000040004137984 */ /* 0x0001e80000000800 */
[----:B------:R-:W2:Y:S01]  /*0710*/  LDS R20, [R25] ;  /* 0x0000000019147984 */ /* 0x000ea20000000800 */
[----:B---3--:R-:W-:Y:S01]  /*0720*/  FFMA R5, R5, R18, R22 ;  /* 0x0000001205057223 */ /* 0x008fe20000000016 */
[----:B------:R-:W-:Y:S01]  /*0730*/  LEA R18, R17, R26, 0x2 ;  /* 0x0000001a11127211 */ /* 0x000fe200078e10ff */
[----:B0-----:R-:W-:Y:S01]  /*0740*/  VIADD R4, R4, 0x20 ;  /* 0x0000002004047836 */ /* 0x001fe20000000000 */
[----:B------:R-:W0:Y:S04]  /*0750*/  LDS R26, [R26] ;  /* 0x000000001a1a7984 */ /* 0x000e280000000800 */
[----:B------:R-:W3:Y:S01]  /*0760*/  LDS R18, [R18] ;  /* 0x0000000012127984 */ /* 0x000ee20000000800 */
[----:B-1----:R-:W-:-:S04]  /*0770*/  FFMA R16, R16, R23, R5 ;  /* 0x0000001710107223 */ /* 0x002fc80000000005 */
[----:B--2---:R-:W-:-:S04]  /*0780*/  FFMA R16, R19, R20, R16 ;  /* 0x0000001413107223 */ /* 0x004fc80000000010 */
[----:B0-----:R-:W-:-:S04]  /*0790*/  FFMA R16, R27, R26, R16 ;  /* 0x0000001a1b107223 */ /* 0x001fc80000000010 */
[----:B---3--:R-:W-:Y:S01]  /*07a0*/  FFMA R16, R29, R18, R16 ;  /* 0x000000121d107223 */ /* 0x008fe20000000010 */
[----:B------:R-:W-:Y:S06]  /*07b0*/  @P1 BRA `(.L_x_3) ;  /* 0xfffffffc00701947 */ /* 0x000fec000383ffff */
[----:B------:R-:W-:-:S07]  /*07c0*/  MOV R2, R10 ;  /* 0x0000000a00027202 */ /* 0x000fce0000000f00 */
.L_x_2:
[----:B------:R-:W-:-:S13]  /*07d0*/  ISETP.NE.AND P1, PT, R21, RZ, PT ;  /* 0x000000ff1500720c */ /* 0x000fda0003f25270 */
[----:B------:R-:W-:Y:S05]  /*07e0*/  @!P1 BRA `(.L_x_1) ;  /* 0x0000000000c09947 */ /* 0x000fea0003800000 */
[----:B------:R-:W-:Y:S01]  /*07f0*/  VIADD R3, R21, 0xffffffff ;  /* 0xffffffff15037836 */ /* 0x000fe20000000000 */
[----:B------:R-:W-:-:S04]  /*0800*/  ISETP.NE.AND P2, PT, R12, RZ, PT ;  /* 0x000000ff0c00720c */ /* 0x000fc80003f45270 */
[----:B------:R-:W-:-:S13]  /*0810*/  ISETP.GE.U32.AND P1, PT, R3, 0x3, PT ;  /* 0x000000030300780c */ /* 0x000fda0003f26070 */
[----:B------:R-:W-:Y:S05]  /*0820*/  @!P1 BRA `(.L_x_4) ;  /* 0x0000000000509947 */ /* 0x000fea0003800000 */
[C---:B------:R-:W-:Y:S01]  /*0830*/  IMAD R5, R2.reuse, R17, R6 ;  /* 0x0000001102057224 */ /* 0x040fe200078e0206 */
[----:B------:R-:W-:Y:S01]  /*0840*/  IADD3 R3, PT, PT, R11, R2, RZ ;  /* 0x000000020b037210 */ /* 0x000fe20007ffe0ff */
[----:B------:R-:W-:Y:S02]  /*0850*/  VIADD R2, R2, 0x4 ;  /* 0x0000000402027836 */ /* 0x000fe40000000000 */
[----:B------:R-:W-:Y:S01]  /*0860*/  IMAD R4, R5, 0x4, R14 ;  /* 0x0000000405047824 */ /* 0x000fe200078e020e */
[----:B------:R-:W-:-:S04]  /*0870*/  LEA R3, R3, UR5, 0x2 ;  /* 0x0000000503037c11 */ /* 0x000fc8000f8e10ff */
[C---:B------:R-:W-:Y:S01]  /*0880*/  LEA R22, R17.reuse, R4, 0x2 ;  /* 0x0000000411167211 */ /* 0x040fe200078e10ff */
[----:B0-----:R-:W-:Y:S04]  /*0890*/  LDS R18, [R4] ;  /* 0x0000000004127984 */ /* 0x001fe80000000800 */
[----:B------:R-:W0:Y:S01]  /*08a0*/  LDS R5, [R3] ;  /* 0x0000000003057984 */ /* 0x000e220000000800 */
[----:B------:R-:W-:-:S03]  /*08b0*/  IMAD R26, R17, 0x4, R22 ;  /* 0x00000004111a7824 */ /* 0x000fc600078e0216 */
[----:B------:R-:W-:Y:S02]  /*08c0*/  LDS R20, [R3+0x4] ;  /* 0x0000040003147984 */ /* 0x000fe40000000800 */
[----:B------:R-:W-:Y:S02]  /*08d0*/  LEA R19, R17, R26, 0x2 ;  /* 0x0000001a11137211 */ /* 0x000fe400078e10ff */
[----:B------:R-:W1:Y:S04]  /*08e0*/  LDS R22, [R22] ;  /* 0x0000000016167984 */ /* 0x000e680000000800 */
[----:B------:R-:W-:Y:S04]  /*08f0*/  LDS R24, [R3+0x8] ;  /* 0x0000080003187984 */ /* 0x000fe80000000800 */
[----:B------:R-:W2:Y:S04]  /*0900*/  LDS R26, [R26] ;  /* 0x000000001a1a7984 */ /* 0x000ea80000000800 */
[----:B------:R-:W-:Y:S04]  /*0910*/  LDS R28, [R3+0xc] ;  /* 0x00000c00031c7984 */ /* 0x000fe80000000800 */
[----:B------:R-:W3:Y:S01]  /*0920*/  LDS R19, [R19] ;  /* 0x0000000013137984 */ /* 0x000ee20000000800 */
[----:B0-----:R-:W-:-:S04]  /*0930*/  FFMA R5, R5, R18, R16 ;  /* 0x0000001205057223 */ /* 0x001fc80000000010 */
[----:B-1----:R-:W-:-:S04]  /*0940*/  FFMA R5, R20, R22, R5 ;  /* 0x0000001614057223 */ /* 0x002fc80000000005 */
[----:B--2---:R-:W-:-:S04]  /*0950*/  FFMA R5, R24, R26, R5 ;  /* 0x0000001a18057223 */ /* 0x004fc80000000005 */
[----:B---3--:R-:W-:-:S07]  /*0960*/  FFMA R16, R28, R19, R5 ;  /* 0x000000131c107223 */ /* 0x008fce0000000005 */
.L_x_4:
[----:B------:R-:W-:Y:S05]  /*0970*/  @!P2 BRA `(.L_x_1) ;  /* 0x00000000005ca947 */ /* 0x000fea0003800000 */
[----:B------:R-:W-:Y:S02]  /*0980*/  ISETP.NE.AND P1, PT, R12, 0x1, PT ;  /* 0x000000010c00780c */ /* 0x000fe40003f25270 */
[----:B------:R-:W-:-:S11]  /*0990*/  LOP3.LUT P2, RZ, R17, 0x1, RZ, 0xc0, !PT ;  /* 0x0000000111ff7812 */ /* 0x000fd6000784c0ff */
[----:B------:R-:W-:Y:S05]  /*09a0*/  @!P1 BRA `(.L_x_5) ;  /* 0x0000000000309947 */ /* 0x000fea0003800000 */
[C---:B------:R-:W-:Y:S01]  /*09b0*/  IMAD R5, R2.reuse, R17, R6 ;  /* 0x0000001102057224 */ /* 0x040fe200078e0206 */
[----:B------:R-:W-:Y:S01]  /*09c0*/  IADD3 R3, PT, PT, R11, R2, RZ ;  /* 0x000000020b037210 */ /* 0x000fe20007ffe0ff */
[----:B------:R-:W-:Y:S02]  /*09d0*/  VIADD R2, R2, 0x2 ;  /* 0x0000000202027836 */ /* 0x000fe40000000000 */
[----:B------:R-:W-:Y:S01]  /*09e0*/  IMAD R4, R5, 0x4, R14 ;  /* 0x0000000405047824 */ /* 0x000fe200078e020e */
[----:B------:R-:W-:-:S04]  /*09f0*/  LEA R3, R3, UR5, 0x2 ;  /* 0x0000000503037c11 */ /* 0x000fc8000f8e10ff */
[----:B0-----:R-:W-:Y:S01]  /*0a00*/  LEA R19, R17, R4, 0x2 ;  /* 0x0000000411137211 */ /* 0x001fe200078e10ff */
[----:B------:R-:W-:Y:S04]  /*0a10*/  LDS R18, [R4] ;  /* 0x0000000004127984 */ /* 0x000fe80000000800 */
[----:B------:R-:W0:Y:S04]  /*0a20*/  LDS R5, [R3] ;  /* 0x0000000003057984 */ /* 0x000e280000000800 */
[----:B------:R-:W-:Y:S04]  /*0a30*/  LDS R20, [R3+0x4] ;  /* 0x0000040003147984 */ /* 0x000fe80000000800 */
[----:B------:R-:W1:Y:S01]  /*0a40*/  LDS R19, [R19] ;  /* 0x0000000013137984 */ /* 0x000e620000000800 */
[----:B0-----:R-:W-:-:S04]  /*0a50*/  FFMA R5, R5, R18, R16 ;  /* 0x0000001205057223 */ /* 0x001fc80000000010 */
[----:B-1----:R-:W-:-:S07]  /*0a60*/  FFMA R16, R20, R19, R5 ;  /* 0x0000001314107223 */ /* 0x002fce0000000005 */
.L_x_5:
[----:B------:R-:W-:Y:S05]  /*0a70*/  @!P2 BRA `(.L_x_1) ;  /* 0x00000000001ca947 */ /* 0x000fea0003800000 */
[----:B------:R-:W-:Y:S01]  /*0a80*/  IMAD R17, R2, R17, R6 ;  /* 0x0000001102117224 */ /* 0x000fe200078e0206 */
[----:B------:R-:W-:-:S03]  /*0a90*/  IADD3 R2, PT, PT, R11, R2, RZ ;  /* 0x000000020b027210 */ /* 0x000fc60007ffe0ff */
[----:B------:R-:W-:Y:S01]  /*0aa0*/  IMAD R17, R17, 0x4, R14 ;  /* 0x0000000411117824 */ /* 0x000fe200078e020e */
[----:B------:R-:W-:-:S05]  /*0ab0*/  LEA R2, R2, UR5, 0x2 ;  /* 0x0000000502027c11 */ /* 0x000fca000f8e10ff */
[----:B------:R-:W-:Y:S04]  /*0ac0*/  LDS R3, [R2] ;  /* 0x0000000002037984 */ /* 0x000fe80000000800 */
[----:B------:R-:W1:Y:S02]  /*0ad0*/  LDS R17, [R17] ;  /* 0x0000000011117984 */ /* 0x000e640000000800 */
[----:B-1----:R-:W-:-:S07]  /*0ae0*/  FFMA R16, R3, R17, R16 ;  /* 0x0000001103107223 */ /* 0x002fce0000000010 */
.L_x_1:
[----:B------:R-:W-:Y:S06]  /*0af0*/  BAR.SYNC.DEFER_BLOCKING 0x0 ;  /* 0x0000000000007b1d */ /* 0x000fec0000010000 */
[----:B------:R-:W-:Y:S05]  /*0b00*/  @P0 BRA `(.L_x_6) ;  /* 0xfffffff8000c0947 */ /* 0x000fea000383ffff */
.L_x_0:
[----:B------:R-:W1:Y:S01]  /*0b10*/  LDCU UR4, c[0x0][0x3a0] ;  /* 0x00007400ff0477ac */ /* 0x000e620008000800 */
[----:B------:R-:W2:Y:S01]  /*0b20*/  LDCU UR5, c[0x0][0x398] ;  /* 0x00007300ff0577ac */ /* 0x000ea20008000800 */
[----:B-1----:R-:W-:-:S04]  /*0b30*/  ISETP.GE.AND P0, PT, R9, UR4, PT ;  /* 0x0000000409007c0c */ /* 0x002fc8000bf06270 */
[----:B--2---:R-:W-:-:S13]  /*0b40*/  ISETP.GE.OR P0, PT, R8, UR5, P0 ;  /* 0x0000000508007c0c */ /* 0x004fda0008706670 */
[----:B------:R-:W-:Y:S05]  /*0b50*/  @P0 EXIT ;  /* 0x000000000000094d */ /* 0x000fea0003800000 */
[----:B------:R-:W1:Y:S01]  /*0b60*/  LDC.64 R2, c[0x0][0x390] ;  /* 0x0000e400ff027b82 */ /* 0x000e620000000a00 */
[----:B------:R-:W-:-:S04]  /*0b70*/  IMAD R9, R8, UR4, R9 ;  /* 0x0000000408097c24 */ /* 0x000fc8000f8e0209 */
[----:B-1----:R-:W-:-:S05]  /*0b80*/  IMAD.WIDE R2, R9, 0x4, R2 ;  /* 0x0000000409027825 */ /* 0x002fca00078e0202 */
[----:B------:R-:W-:Y:S01]  /*0b90*/  STG.E desc[UR6][R2.64], R16 ;  /* 0x0000001002007986 */ /* 0x000fe2000c101906 */
[----:B------:R-:W-:Y:S05]  /*0ba0*/  EXIT ;  /* 0x000000000000794d */ /* 0x000fea0003800000 */
.L_x_7:
[----:B------:R-:W-:-:S00]  /*0bb0*/  BRA `(.L_x_7) ;  /* 0xfffffffc00fc7947 */ /* 0x000fc0000383ffff */
[----:B------:R-:W-:-:S00]  /*0bc0*/  NOP ;  /* 0x0000000000007918 */ /* 0x000fc00000000000 */
        /* <DEDUP_REMOVED lines=11> */
.L_x_13:


//--------------------- .text._Z15MatrixMulKernelPfS_S_iii --------------------------
	.section	.text._Z15MatrixMulKernelPfS_S_iii,"ax",@progbits
	.align	128
        .global         _Z15MatrixMulKernelPfS_S_iii
        .type           _Z15MatrixMulKernelPfS_S_iii,@function
        .size           _Z15MatrixMulKernelPfS_S_iii,(.L_x_14 - _Z15MatrixMulKernelPfS_S_iii)
        .other          _Z15MatrixMulKernelPfS_S_iii,@"STO_CUDA_ENTRY STV_DEFAULT"
_Z15MatrixMulKernelPfS_S_iii:
.text._Z15MatrixMulKernelPfS_S_iii:
[----:B------:R-:W-:Y:S01]  /*0000*/  LDC R1, c[0x0][0x37c] ;  /* 0x0000df00ff017b82 */ /* 0x000fe20000000800 */
[----:B------:R-:W0:Y:S07]  /*0010*/  S2R R3, SR_TID.X ;  /* 0x0000000000037919 */ /* 0x000e2e0000002100 */
[----:B------:R-:W0:Y:S01]  /*0020*/  S2UR UR4, SR_CTAID.X ;  /* 0x00000000000479c3 */ /* 0x000e220000002500 */
[----:B------:R-:W1:Y:S01]  /*0030*/  LDCU UR6, c[0x0][0x398] ;  /* 0x00007300ff0677ac */ /* 0x000e620008000800 */
[----:B------:R-:W2:Y:S06]  /*0040*/  S2R R5, SR_TID.Y ;  /* 0x0000000000057919 */ /* 0x000eac0000002200 */
[----:B------:R-:W0:Y:S08]  /*0050*/  LDC R0, c[0x0][0x360] ;  /* 0x0000d800ff007b82 */ /* 0x000e300000000800 */
[----:B------:R-:W2:Y:S08]  /*0060*/  S2UR UR5, SR_CTAID.Y ;  /* 0x00000000000579c3 */ /* 0x000eb00000002600 */
[----:B------:R-:W2:Y:S08]  /*0070*/  LDC R16, c[0x0][0x364] ;  /* 0x0000d900ff107b82 */ /* 0x000eb00000000800 */
[----:B------:R-:W3:Y:S01]  /*0080*/  LDC R17, c[0x0][0x3a0] ;  /* 0x0000e800ff117b82 */ /* 0x000ee20000000800 */
[----:B0-----:R-:W-:-:S02]  /*0090*/  IMAD R0, R0, UR4, R3 ;  /* 0x0000000400007c24 */ /* 0x001fc4000f8e0203 */
[----:B--2---:R-:W-:-:S03]  /*00a0*/  IMAD R16, R16, UR5, R5 ;  /* 0x0000000510107c24 */ /* 0x004fc6000f8e0205 */
[----:B---3--:R-:W-:-:S04]  /*00b0*/  ISETP.GE.AND P0, PT, R0, R17, PT ;  /* 0x000000110000720c */ /* 0x008fc80003f06270 */
[----:B-1----:R-:W-:-:S13]  /*00c0*/  ISETP.GE.OR P0, PT, R16, UR6, P0 ;  /* 0x0000000610007c0c */ /* 0x002fda0008706670 */
[----:B------:R-:W-:Y:S05]  /*00d0*/  @P0 EXIT ;  /* 0x000000000000094d */ /* 0x000fea0003800000 */
[----:B------:R-:W0:Y:S01]  /*00e0*/  LDC R19, c[0x0][0x39c] ;  /* 0x0000e700ff137b82 */ /* 0x000e220000000800 */
[----:B------:R-:W1:Y:S01]  /*00f0*/  LDCU.64 UR4, c[0x0][0x358] ;  /* 0x00006b00ff0477ac */ /* 0x000e620008000a00 */
[----:B------:R-:W-:Y:S01]  /*0100*/  HFMA2 R24, -RZ, RZ, 0, 0 ;  /* 0x00000000ff187431 */ /* 0x000fe200000001ff */
[----:B0-----:R-:W-:-:S13]  /*0110*/  ISETP.GE.AND P0, PT, R19, 0x1, PT ;  /* 0x000000011300780c */ /* 0x001fda0003f06270 */
[----:B-1----:R-:W-:Y:S05]  /*0120*/  @!P0 BRA `(.L_x_8) ;  /* 0x0000000400e08947 */ /* 0x002fea0003800000 */
[C---:B------:R-:W-:Y:S01]  /*0130*/  ISETP.GE.U32.AND P1, PT, R19.reuse, 0x8, PT ;  /* 0x000000081300780c */ /* 0x040fe20003f26070 */
[----:B------:R-:W-:Y:S01]  /*0140*/  IMAD R20, R16, R19, RZ ;  /* 0x0000001310147224 */ /* 0x000fe200078e02ff */
[----:B------:R-:W-:Y:S02]  /*0150*/  LOP3.LUT R27, R19, 0x7, RZ, 0xc0, !PT ;  /* 0x00000007131b7812 */ /* 0x000fe400078ec0ff */
[----:B------:R-:W-:Y:S02]  /*0160*/  MOV R24, RZ ;  /* 0x000000ff00187202 */ /* 0x000fe40000000f00 */
[----:B------:R-:W-:Y:S02]  /*0170*/  ISETP.NE.AND P0, PT, R27, RZ, PT ;  /* 0x000000ff1b00720c */ /* 0x000fe40003f05270 */
[----:B------:R-:W-:-:S05]  /*0180*/  MOV R21, RZ ;  /* 0x000000ff00157202 */ /* 0x000fca0000000f00 */
[----:B------:R-:W-:Y:S06]  /*0190*/  @!P1 BRA `(.L_x_9) ;  /* 0x0000000000c49947 */ /* 0x000fec0003800000 */
[----:B------:R-:W0:Y:S01]  /*01a0*/  LDC.64 R2, c[0x0][0x380] ;  /* 0x0000e000ff027b82 */ /* 0x000e220000000a00 */
[----:B------:R-:W-:Y:S02]  /*01b0*/  LOP3.LUT R21, R19, 0x7ffffff8, RZ, 0xc0, !PT ;  /* 0x7ffffff813157812 */ /* 0x000fe400078ec0ff */
[----:B------:R-:W-:Y:S02]  /*01c0*/  MOV R24, RZ ;  /* 0x000000ff00187202 */ /* 0x000fe40000000f00 */
[----:B------:R-:W-:Y:S02]  /*01d0*/  MOV R18, R0 ;  /* 0x0000000000127202 */ /* 0x000fe40000000f00 */
[----:B------:R-:W-:Y:S01]  /*01e0*/  IADD3 R22, PT, PT, -R21, RZ, RZ ;  /* 0x000000ff15167210 */ /* 0x000fe20007ffe1ff */
[----:B0-----:R-:W-:-:S03]  /*01f0*/  IMAD.WIDE.U32 R2, R20, 0x4, R2 ;  /* 0x0000000414027825 */ /* 0x001fc600078e0002 */
[----:B------:R-:W-:-:S04]  /*0200*/  IADD3 R4, P1, PT, R2, 0x10, RZ ;  /* 0x0000001002047810 */ /* 0x000fc80007f3e0ff */
[----:B------:R-:W-:-:S09]  /*0210*/  IADD3.X R5, PT, PT, RZ, R3, RZ, P1, !PT ;  /* 0x00000003ff057210 */ /* 0x000fd20000ffe4ff */
.L_x_10:
[----:B------:R-:W0:Y:S01]  /*0220*/  LDC.64 R14, c[0x0][0x388] ;  /* 0x0000e200ff0e7b82 */ /* 0x000e220000000a00 */
[----:B------:R-:W-:Y:S02]  /*0230*/  MOV R2, R4 ;  /* 0x0000000400027202 */ /* 0x000fe40000000f00 */
[----:B------:R-:W-:-:S05]  /*0240*/  MOV R3, R5 ;  /* 0x0000000500037202 */ /* 0x000fca0000000f00 */
[----:B------:R-:W2:Y:S04]  /*0250*/  LDG.E R25, desc[UR4][R2.64+-0x10] ;  /* 0xfffff00402197981 */ /* 0x000ea8000c1e1900 */
[----:B------:R-:W3:Y:S04]  /*0260*/  LDG.E R23, desc[UR4][R2.64+-0xc] ;  /* 0xfffff40402177981 */ /* 0x000ee8000c1e1900 */
[----:B------:R-:W4:Y:S04]  /*0270*/  LDG.E R29, desc[UR4][R2.64+-0x8] ;  /* 0xfffff804021d7981 */ /* 0x000f28000c1e1900 */
[----:B------:R-:W5:Y:S01]  /*0280*/  LDG.E R28, desc[UR4][R2.64+-0x4] ;  /* 0xfffffc04021c7981 */ /* 0x000f62000c1e1900 */
[----:B0-----:R-:W-:-:S05]  /*0290*/  IMAD.WIDE R14, R18, 0x4, R14 ;  /* 0x00000004120e7825 */ /* 0x001fca00078e020e */
[----:B------:R0:W2:Y:S01]  /*02a0*/  LDG.E R26, desc[UR4][R14.64] ;  /* 0x000000040e1a7981 */ /* 0x0000a2000c1e1900 */
[----:B------:R-:W-:-:S04]  /*02b0*/  IMAD.WIDE R12, R17, 0x4, R14 ;  /* 0x00000004110c7825 */ /* 0x000fc800078e020e */
[C---:B------:R-:W-:Y:S02]  /*02c0*/  IMAD.WIDE R4, R17.reuse, 0x4, R12 ;  /* 0x0000000411047825 */ /* 0x040fe400078e020c */
[----:B------:R-:W3:Y:S02]  /*02d0*/  LDG.E R12, desc[UR4][R12.64] ;  /* 0x000000040c0c7981 */ /* 0x000ee4000c1e1900 */
[C---:B------:R-:W-:Y:S02]  /*02e0*/  IMAD.WIDE R8, R17.reuse, 0x4, R4 ;  /* 0x0000000411087825 */ /* 0x040fe400078e0204 */
[----:B------:R-:W4:Y:S02]  /*02f0*/  LDG.E R4, desc[UR4][R4.64] ;  /* 0x0000000404047981 */ /* 0x000f24000c1e1900 */
[C---:B------:R-:W-:Y:S02]  /*0300*/  IMAD.WIDE R6, R17.reuse, 0x4, R8 ;  /* 0x0000000411067825 */ /* 0x040fe400078e0208 */
[----:B------:R-:W5:Y:S02]  /*0310*/  LDG.E R8, desc[UR4][R8.64] ;  /* 0x0000000408087981 */ /* 0x000f64000c1e1900 */
[----:B------:R-:W-:-:S02]  /*0320*/  IMAD.WIDE R10, R17, 0x4, R6 ;  /* 0x00000004110a7825 */ /* 0x000fc400078e0206 */
[----:B------:R-:W5:Y:S04]  /*0330*/  LDG.E R5, desc[UR4][R2.64] ;  /* 0x0000000402057981 */ /* 0x000f68000c1e1900 */
[----:B------:R-:W5:Y:S01]  /*0340*/  LDG.E R6, desc[UR4][R6.64] ;  /* 0x0000000406067981 */ /* 0x000f62000c1e1900 */
[----:B0-----:R-:W-:-:S03]  /*0350*/  IMAD.WIDE R14, R17, 0x4, R10 ;  /* 0x00000004110e7825 */ /* 0x001fc600078e020a */
[----:B------:R-:W5:Y:S04]  /*0360*/  LDG.E R10, desc[UR4][R10.64] ;  /* 0x000000040a0a7981 */ /* 0x000f68000c1e1900 */
[----:B------:R-:W5:Y:S04]  /*0370*/  LDG.E R13, desc[UR4][R14.64] ;  /* 0x000000040e0d7981 */ /* 0x000f68000c1e1900 */
[----:B------:R-:W5:Y:S04]  /*0380*/  LDG.E R7, desc[UR4][R2.64+0x4] ;  /* 0x0000040402077981 */ /* 0x000f68000c1e1900 */
[----:B------:R-:W5:Y:S01]  /*0390*/  LDG.E R9, desc[UR4][R2.64+0xc] ;  /* 0x00000c0402097981 */ /* 0x000f62000c1e1900 */
[----:B--2---:R-:W-:Y:S01]  /*03a0*/  FFMA R26, R25, R26, R24 ;  /* 0x0000001a191a7223 */ /* 0x004fe20000000018 */
[----:B------:R-:W-:-:S02]  /*03b0*/  IMAD.WIDE R24, R17, 0x4, R14 ;  /* 0x0000000411187825 */ /* 0x000fc400078e020e */
[----:B------:R-:W2:Y:S04]  /*03c0*/  LDG.E R14, desc[UR4][R2.64+0x8] ;  /* 0x00000804020e7981 */ /* 0x000ea8000c1e1900 */
[----:B------:R-:W2:Y:S01]  /*03d0*/  LDG.E R24, desc[UR4][R24.64] ;  /* 0x0000000418187981 */ /* 0x000ea2000c1e1900 */
[----:B---3--:R-:W-:Y:S01]  /*03e0*/  FFMA R12, R23, R12, R26 ;  /* 0x0000000c170c7223 */ /* 0x008fe2000000001a */
[----:B------:R-:W-:-:S03]  /*03f0*/  IADD3 R22, PT, PT, R22, 0x8, RZ ;  /* 0x0000000816167810 */ /* 0x000fc60007ffe0ff */
[----:B----4-:R-:W-:Y:S01]  /*0400*/  FFMA R29, R29, R4, R12 ;  /* 0x000000041d1d7223 */ /* 0x010fe2000000000c */
[----:B------:R-:W-:-:S03]  /*0410*/  ISETP.NE.AND P1, PT, R22, RZ, PT ;  /* 0x000000ff1600720c */ /* 0x000fc60003f25270 */
[----:B-----5:R-:W-:Y:S01]  /*0420*/  FFMA R8, R28, R8, R29 ;  /* 0x000000081c087223 */ /* 0x020fe2000000001d */
[----:B------:R-:W-:-:S03]  /*0430*/  IADD3 R4, P2, PT, R2, 0x20, RZ ;  /* 0x0000002002047810 */ /* 0x000fc60007f5e0ff */
[----:B------:R-:W-:Y:S01]  /*0440*/  FFMA R6, R5, R6, R8 ;  /* 0x0000000605067223 */ /* 0x000fe20000000008 */
[----:B------:R-:W-:Y:S02]  /*0450*/  IADD3.X R5, PT, PT, RZ, R3, RZ, P2, !PT ;  /* 0x00000003ff057210 */ /* 0x000fe400017fe4ff */
[----:B------:R-:W-:Y:S01]  /*0460*/  LEA R18, R17, R18, 0x3 ;  /* 0x0000001211127211 */ /* 0x000fe200078e18ff */
[----:B------:R-:W-:-:S04]  /*0470*/  FFMA R7, R7, R10, R6 ;  /* 0x0000000a07077223 */ /* 0x000fc80000000006 */
[----:B--2---:R-:W-:-:S04]  /*0480*/  FFMA R14, R14, R13, R7 ;  /* 0x0000000d0e0e7223 */ /* 0x004fc80000000007 */
[----:B------:R-:W-:Y:S01]  /*0490*/  FFMA R24, R9, R24, R14 ;  /* 0x0000001809187223 */ /* 0x000fe2000000000e */
[----:B------:R-:W-:Y:S06]  /*04a0*/  @P1 BRA `(.L_x_10) ;  /* 0xfffffffc005c1947 */ /* 0x000fec000383ffff */
.L_x_9:
[----:B------:R-:W-:Y:S05]  /*04b0*/  @!P0 BRA `(.L_x_8) ;  /* 0x0000000000fc8947 */ /* 0x000fea0003800000 */
[----:B------:R-:W-:Y:S02]  /*04c0*/  ISETP.GE.U32.AND P1, PT, R27, 0x4, PT ;  /* 0x000000041b00780c */ /* 0x000fe40003f26070 */
[----:B------:R-:W-:-:S04]  /*04d0*/  LOP3.LUT R14, R19, 0x3, RZ, 0xc0, !PT ;  /* 0x00000003130e7812 */ /* 0x000fc800078ec0ff */
[----:B------:R-:W-:-:S07]  /*04e0*/  ISETP.NE.AND P0, PT, R14, RZ, PT ;  /* 0x000000ff0e00720c */ /* 0x000fce0003f05270 */
[----:B------:R-:W-:Y:S06]  /*04f0*/  @!P1 BRA `(.L_x_11) ;  /* 0x00000000006c9947 */ /* 0x000fec0003800000 */
[----:B------:R-:W0:Y:S01]  /*0500*/  LDC.64 R4, c[0x0][0x388] ;  /* 0x0000e200ff047b82 */ /* 0x000e220000000a00 */
[----:B------:R-:W1:Y:S01]  /*0510*/  LDCU.64 UR6, c[0x0][0x380] ;  /* 0x00007000ff0677ac */ /* 0x000e620008000a00 */
[----:B------:R-:W-:Y:S01]  /*0520*/  IMAD R7, R21, R17, R0 ;  /* 0x0000001115077224 */ /* 0x000fe200078e0200 */
[CC--:B------:R-:W-:Y:S02]  /*0530*/  IADD3 R3, PT, PT, R20.reuse, R21.reuse, RZ ;  /* 0x0000001514037210 */ /* 0x0c0fe40007ffe0ff */
[----:B------:R-:W-:-:S03]  /*0540*/  IADD3 R8, P1, PT, R20, R21, RZ ;  /* 0x0000001514087210 */ /* 0x000fc60007f3e0ff */
[----:B------:R-:W2:Y:S01]  /*0550*/  LDC.64 R12, c[0x0][0x380] ;  /* 0x0000e000ff0c7b82 */ /* 0x000ea20000000a00 */
[----:B0-----:R-:W-:-:S04]  /*0560*/  IMAD.WIDE R4, R7, 0x4, R4 ;  /* 0x0000000407047825 */ /* 0x001fc800078e0204 */
[----:B------:R-:W-:Y:S02]  /*0570*/  IMAD.WIDE R6, R17, 0x4, R4 ;  /* 0x0000000411067825 */ /* 0x000fe400078e0204 */
[----:B------:R-:W3:Y:S02]  /*0580*/  LDG.E R4, desc[UR4][R4.64] ;  /* 0x0000000404047981 */ /* 0x000ee4000c1e1900 */
[----:B--2---:R-:W-:Y:S01]  /*0590*/  IMAD.WIDE.U32 R12, R3, 0x4, R12 ;  /* 0x00000004030c7825 */ /* 0x004fe200078e000c */
[----:B------:R-:W-:Y:S02]  /*05a0*/  IADD3.X R3, PT, PT, RZ, RZ, RZ, P1, !PT ;  /* 0x000000ffff037210 */ /* 0x000fe40000ffe4ff */
[----:B-1----:R-:W-:-:S03]  /*05b0*/  LEA R2, P1, R8, UR6, 0x2 ;  /* 0x0000000608027c11 */ /* 0x002fc6000f8210ff */
[----:B------:R-:W3:Y:S01]  /*05c0*/  LDG.E R13, desc[UR4][R12.64] ;  /* 0x000000040c0d7981 */ /* 0x000ee2000c1e1900 */
[----:B------:R-:W-:Y:S01]  /*05d0*/  LEA.HI.X R3, R8, UR7, R3, 0x2, P1 ;  /* 0x0000000708037c11 */ /* 0x000fe200088f1403 */
[C---:B------:R-:W-:Y:S02]  /*05e0*/  IMAD.WIDE R8, R17.reuse, 0x4, R6 ;  /* 0x0000000411087825 */ /* 0x040fe400078e0206 */
[----:B------:R-:W2:Y:S04]  /*05f0*/  LDG.E R6, desc[UR4][R6.64] ;  /* 0x0000000406067981 */ /* 0x000ea8000c1e1900 */
[----:B------:R-:W2:Y:S01]  /*0600*/  LDG.E R15, desc[UR4][R2.64+0x4] ;  /* 0x00000404020f7981 */ /* 0x000ea2000c1e1900 */
[----:B------:R-:W-:-:S03]  /*0610*/  IMAD.WIDE R10, R17, 0x4, R8 ;  /* 0x00000004110a7825 */ /* 0x000fc600078e0208 */
[----:B------:R-:W4:Y:S04]  /*0620*/  LDG.E R22, desc[UR4][R8.64] ;  /* 0x0000000408167981 */ /* 0x000f28000c1e1900 */
[----:B------:R-:W4:Y:S04]  /*0630*/  LDG.E R18, desc[UR4][R2.64+0x8] ;  /* 0x0000080402127981 */ /* 0x000f28000c1e1900 */
[----:B------:R-:W5:Y:S04]  /*0640*/  LDG.E R26, desc[UR4][R2.64+0xc] ;  /* 0x00000c04021a7981 */ /* 0x000f68000c1e1900 */
[----:B------:R-:W5:Y:S01]  /*0650*/  LDG.E R10, desc[UR4][R10.64] ;  /* 0x000000040a0a7981 */ /* 0x000f62000c1e1900 */
[----:B------:R-:W-:Y:S01]  /*0660*/  IADD3 R21, PT, PT, R21, 0x4, RZ ;  /* 0x0000000415157810 */ /* 0x000fe20007ffe0ff */
[----:B---3--:R-:W-:-:S04]  /*0670*/  FFMA R24, R13, R4, R24 ;  /* 0x000000040d187223 */ /* 0x008fc80000000018 */
[----:B--2---:R-:W-:-:S04]  /*0680*/  FFMA R15, R15, R6, R24 ;  /* 0x000000060f0f7223 */ /* 0x004fc80000000018 */
[----:B----4-:R-:W-:-:S04]  /*0690*/  FFMA R15, R18, R22, R15 ;  /* 0x00000016120f7223 */ /* 0x010fc8000000000f */
[----:B-----5:R-:W-:-:S07]  /*06a0*/  FFMA R24, R26, R10, R15 ;  /* 0x0000000a1a187223 */ /* 0x020fce000000000f */
.L_x_11:
[----:B------:R-:W-:Y:S05]  /*06b0*/  @!P0 BRA `(.L_x_8) ;  /* 0x00000000007c8947 */ /* 0x000fea0003800000 */
[----:B------:R-:W-:Y:S01]  /*06c0*/  ISETP.NE.AND P1, PT, R14, 0x1, PT ;  /* 0x000000010e00780c */ /* 0x000fe20003f25270 */
[----:B------:R-:W0:Y:S01]  /*06d0*/  LDC.64 R10, c[0x0][0x380] ;  /* 0x0000e000ff0a7b82 */ /* 0x000e220000000a00 */
[----:B------:R-:W-:-:S04]  /*06e0*/  LOP3.LUT R19, R19, 0x1, RZ, 0xc0, !PT ;  /* 0x0000000113137812 */ /* 0x000fc800078ec0ff */
[----:B------:R-:W-:-:S03]  /*06f0*/  ISETP.NE.U32.AND P0, PT, R19, 0x1, PT ;  /* 0x000000011300780c */ /* 0x000fc60003f05070 */
[----:B------:R-:W1:Y:S04]  /*0700*/  LDC.64 R8, c[0x0][0x388] ;  /* 0x0000e200ff087b82 */ /* 0x000e680000000a00 */
[CC--:B------:R-:W-:Y:S02]  /*0710*/  @P1 IADD3 R13, PT, PT, R20.reuse, R21.reuse, RZ ;  /* 0x00000015140d1210 */ /* 0x0c0fe40007ffe0ff */
[----:B------:R-:W-:Y:S02]  /*0720*/  @P1 IADD3 R12, P2, PT, R20, R21, RZ ;  /* 0x00000015140c1210 */ /* 0x000fe40007f5e0ff */
[----:B------:R-:W2:Y:S02]  /*0730*/  @P1 LDC.64 R2, c[0x0][0x380] ;  /* 0x0000e000ff021b82 */ /* 0x000ea40000000a00 */
[----:B------:R-:W-:-:S06]  /*0740*/  @P1 IADD3.X R14, PT, PT, RZ, RZ, RZ, P2, !PT ;  /* 0x000000ffff0e1210 */ /* 0x000fcc00017fe4ff */
[----:B------:R-:W3:Y:S01]  /*0750*/  LDC.64 R4, c[0x0][0x380] ;  /* 0x0000e000ff047b82 */ /* 0x000ee20000000a00 */
[----:B0-----:R-:W-:-:S04]  /*0760*/  @P1 IMAD.WIDE.U32 R10, R13, 0x4, R10 ;  /* 0x000000040d0a1825 */ /* 0x001fc800078e000a */
[C---:B------:R-:W-:Y:S01]  /*0770*/  @P1 IMAD R13, R21.reuse, R17, R0 ;  /* 0x00000011150d1224 */ /* 0x040fe200078e0200 */
[----:B------:R-:W-:Y:S01]  /*0780*/  @P1 IADD3 R21, PT, PT, R21, 0x2, RZ ;  /* 0x0000000215151810 */ /* 0x000fe20007ffe0ff */
[----:B------:R-:W4:Y:S01]  /*0790*/  @P1 LDG.E R11, desc[UR4][R10.64] ;  /* 0x000000040a0b1981 */ /* 0x000f22000c1e1900 */
[----:B------:R-:W0:Y:S01]  /*07a0*/  LDC.64 R6, c[0x0][0x388] ;  /* 0x0000e200ff067b82 */ /* 0x000e220000000a00 */
[----:B-1----:R-:W-:Y:S01]  /*07b0*/  @P1 IMAD.WIDE R8, R13, 0x4, R8 ;  /* 0x000000040d081825 */ /* 0x002fe200078e0208 */
[----:B------:R-:W-:Y:S02]  /*07c0*/  @!P0 IADD3 R15, PT, PT, R20, R21, RZ ;  /* 0x00000015140f8210 */ /* 0x000fe40007ffe0ff */
[----:B--2---:R-:W-:Y:S01]  /*07d0*/  @P1 LEA R2, P2, R12, R2, 0x2 ;  /* 0x000000020c021211 */ /* 0x004fe200078410ff */
[----:B------:R-:W-:-:S03]  /*07e0*/  @!P0 IMAD R21, R21, R17, R0 ;  /* 0x0000001115158224 */ /* 0x000fc600078e0200 */
[----:B------:R-:W-:Y:S01]  /*07f0*/  @P1 LEA.HI.X R3, R12, R3, R14, 0x2, P2 ;  /* 0x000000030c031211 */ /* 0x000fe200010f140e */
[----:B------:R-:W-:Y:S01]  /*0800*/  @P1 IMAD.WIDE R12, R17, 0x4, R8 ;  /* 0x00000004110c1825 */ /* 0x000fe200078e0208 */
[----:B------:R-:W4:Y:S03]  /*0810*/  @P1 LDG.E R14, desc[UR4][R8.64] ;  /* 0x00000004080e1981 */ /* 0x000f26000c1e1900 */
[----:B---3--:R-:W-:Y:S01]  /*0820*/  @!P0 IMAD.WIDE.U32 R4, R15, 0x4, R4 ;  /* 0x000000040f048825 */ /* 0x008fe200078e0004 */
[----:B------:R-:W2:Y:S04]  /*0830*/  @P1 LDG.E R2, desc[UR4][R2.64+0x4] ;  /* 0x0000040402021981 */ /* 0x000ea8000c1e1900 */
[----:B------:R-:W2:Y:S01]  /*0840*/  @P1 LDG.E R12, desc[UR4][R12.64] ;  /* 0x000000040c0c1981 */ /* 0x000ea2000c1e1900 */
[----:B0-----:R-:W-:-:S03]  /*0850*/  @!P0 IMAD.WIDE R6, R21, 0x4, R6 ;  /* 0x0000000415068825 */ /* 0x001fc600078e0206 */
[----:B------:R-:W3:Y:S04]  /*0860*/  @!P0 LDG.E R5, desc[UR4][R4.64] ;  /* 0x0000000404058981 */ /* 0x000ee8000c1e1900 */
[----:B------:R-:W3:Y:S01]  /*0870*/  @!P0 LDG.E R6, desc[UR4][R6.64] ;  /* 0x0000000406068981 */ /* 0x000ee2000c1e1900 */
[----:B----4-:R-:W-:-:S04]  /*0880*/  @P1 FFMA R11, R11, R14, R24 ;  /* 0x0000000e0b0b1223 */ /* 0x010fc80000000018 */
[----:B--2---:R-:W-:-:S04]  /*0890*/  @P1 FFMA R24, R2, R12, R11 ;  /* 0x0000000c02181223 */ /* 0x004fc8000000000b */
[----:B---3--:R-:W-:-:S07]  /*08a0*/  @!P0 FFMA R24, R5, R6, R24 ;  /* 0x0000000605188223 */ /* 0x008fce0000000018 */
.L_x_8:
[----:B------:R-:W0:Y:S01]  /*08b0*/  LDC.64 R2, c[0x0][0x390] ;  /* 0x0000e400ff027b82 */ /* 0x000e220000000a00 */
[----:B------:R-:W-:-:S04]  /*08c0*/  IMAD R17, R16, R17, R0 ;  /* 0x0000001110117224 */ /* 0x000fc800078e0200 */
[----:B0-----:R-:W-:-:S05]  /*08d0*/  IMAD.WIDE R2, R17, 0x4, R2 ;  /* 0x0000000411027825 */ /* 0x001fca00078e0202 */
[----:B------:R-:W-:Y:S01]  /*08e0*/  STG.E desc[UR4][R2.64], R24 ;  /* 0x0000001802007986 */ /* 0x000fe2000c101904 */
[----:B------:R-:W-:Y:S05]  /*08f0*/  EXIT ;  /* 0x000000000000794d */ /* 0x000fea0003800000 */
.L_x_12:
        /* <DEDUP_REMOVED lines=16> */
.L_x_14:


//--------------------- .nv.shared._Z20TiledMatrixMulKernelPfS_S_iiii --------------------------
	.section	.nv.shared._Z20TiledMatrixMulKernelPfS_S_iiii,"aw",@nobits
	.sectionflags	@""
	.align	16
	.zero		1024


//--------------------- .nv.shared.reserved.0     --------------------------
	.section	.nv.shared.reserved.0,"aw",@nobits
	.weak		__nv_reservedSMEM_offset_0_alias
	.size		__nv_reservedSMEM_offset_0_alias, 0, 64
	.other		__nv_reservedSMEM_offset_0_alias,@"STO_CUDA_RESERVED_SHARED STV_DEFAULT"
__nv_reservedSMEM_offset_0_alias:
	.zero		0
	.zero		64


//--------------------- .nv.shared._Z15MatrixMulKernelPfS_S_iii --------------------------
	.section	.nv.shared._Z15MatrixMulKernelPfS_S_iii,"aw",@nobits
	.sectionflags	@""
	.align	16
	.zero		1024


//--------------------- .nv.constant0._Z20TiledMatrixMulKernelPfS_S_iiii --------------------------
	.section	.nv.constant0._Z20TiledMatrixMulKernelPfS_S_iiii,"a",@progbits
	.sectionflags	@""
	.align	4
.nv.constant0._Z20TiledMatrixMulKernelPfS_S_iiii:
	.zero		936


//--------------------- .nv.constant0._Z15MatrixMulKernelPfS_S_iii --------------------------
	.section	.nv.constant0._Z15MatrixMulKernelPfS_S_iii,"a",@progbits
	.sectionflags	@""
	.align	4
.nv.constant0._Z15MatrixMulKernelPfS_S_iii:
	.zero		932


//--------------------- SYMBOLS --------------------------

	.type		.nv.reservedSmem.offset0,@object
	.size		.nv.reservedSmem.offset0,0x4
	.type		.nv.reservedSmem.cap,@object
	.size		.nv.reservedSmem.cap,0x4
